//
// Generated by NVIDIA NVVM Compiler
//
// Compiler Build ID: CL-36424714
// Cuda compilation tools, release 13.0, V13.0.88
// Based on NVVM 20.0.0
//

.version 9.0
.target sm_100
.address_size 64

	// .globl	_Z12hartree_fockmjjPdS_S_S_S_S_
.func  (.param .b64 func_retval0) __internal_accurate_pow
(
	.param .b64 __internal_accurate_pow_param_0,
	.param .b64 __internal_accurate_pow_param_1
)
;
.global .align 8 .b8 dev_consts[24] = {109, 155, 66, 80, 215, 13, 242, 63, 17, 234, 45, 129, 153, 151, 113, 61, 17, 234, 45, 129, 153, 151, 113, 61};

.visible .entry _Z12hartree_fockmjjPdS_S_S_S_S_(
	.param .u64 _Z12hartree_fockmjjPdS_S_S_S_S__param_0,
	.param .u32 _Z12hartree_fockmjjPdS_S_S_S_S__param_1,
	.param .u32 _Z12hartree_fockmjjPdS_S_S_S_S__param_2,
	.param .u64 .ptr .align 1 _Z12hartree_fockmjjPdS_S_S_S_S__param_3,
	.param .u64 .ptr .align 1 _Z12hartree_fockmjjPdS_S_S_S_S__param_4,
	.param .u64 .ptr .align 1 _Z12hartree_fockmjjPdS_S_S_S_S__param_5,
	.param .u64 .ptr .align 1 _Z12hartree_fockmjjPdS_S_S_S_S__param_6,
	.param .u64 .ptr .align 1 _Z12hartree_fockmjjPdS_S_S_S_S__param_7,
	.param .u64 .ptr .align 1 _Z12hartree_fockmjjPdS_S_S_S_S__param_8
)
{
	.reg .pred 	%p<132>;
	.reg .b32 	%r<199>;
	.reg .b32 	%f<17>;
	.reg .b64 	%rd<136>;
	.reg .b64 	%fd<444>;

	ld.param.u64 	%rd29, [_Z12hartree_fockmjjPdS_S_S_S_S__param_7];
	mov.u32 	%r27, %ctaid.x;
	mov.u32 	%r28, %ntid.x;
	mov.u32 	%r29, %tid.x;
	mad.lo.s32 	%r30, %r27, %r28, %r29;
	cvt.u64.u32 	%rd1, %r30;
	mul.wide.u32 	%rd31, %r30, 2;
	cvt.rn.f32.u64 	%f3, %rd31;
	sqrt.rn.f32 	%f4, %f3;
	cvt.rzi.u64.f32 	%rd130, %f4;
	cvt.rn.f64.u32 	%fd1, %r30;
$L__BB0_1:
	mov.u64 	%rd3, %rd130;
	mul.lo.s64 	%rd4, %rd3, %rd3;
	add.s64 	%rd32, %rd4, %rd3;
	shr.u64 	%rd33, %rd32, 1;
	cvt.rn.f64.u64 	%fd91, %rd33;
	setp.lt.f64 	%p3, %fd91, %fd1;
	add.s64 	%rd130, %rd3, 1;
	@%p3 bra 	$L__BB0_1;
	cvta.to.global.u64 	%rd34, %rd29;
	sub.s64 	%rd35, %rd4, %rd3;
	shr.u64 	%rd36, %rd35, 1;
	sub.s64 	%rd6, %rd1, %rd36;
	shl.b64 	%rd37, %rd3, 3;
	add.s64 	%rd38, %rd34, %rd37;
	ld.global.f64 	%fd92, [%rd38];
	shl.b64 	%rd39, %rd6, 3;
	add.s64 	%rd40, %rd34, %rd39;
	ld.global.f64 	%fd93, [%rd40];
	mul.f64 	%fd94, %fd92, %fd93;
	setp.leu.f64 	%p4, %fd94, 0d3D719799812DEA11;
	@%p4 bra 	$L__BB0_59;
	shl.b64 	%rd42, %rd3, 1;
	cvt.rn.f32.u64 	%f5, %rd42;
	sqrt.rn.f32 	%f6, %f5;
	cvt.rzi.u64.f32 	%rd131, %f6;
	cvt.rn.f64.u64 	%fd2, %rd3;
	mov.b64 	%rd132, -1;
$L__BB0_4:
	add.s64 	%rd131, %rd132, %rd131;
	mul.lo.s64 	%rd11, %rd131, %rd131;
	add.s64 	%rd44, %rd11, %rd131;
	shr.u64 	%rd45, %rd44, 1;
	cvt.rn.f64.u64 	%fd95, %rd45;
	setp.lt.f64 	%p5, %fd95, %fd2;
	mov.b64 	%rd132, 1;
	@%p5 bra 	$L__BB0_4;
	sub.s64 	%rd12, %rd11, %rd131;
	shl.b64 	%rd46, %rd6, 1;
	cvt.rn.f32.u64 	%f7, %rd46;
	sqrt.rn.f32 	%f8, %f7;
	cvt.rzi.u64.f32 	%rd133, %f8;
	cvt.rn.f64.u64 	%fd3, %rd6;
$L__BB0_6:
	mov.u64 	%rd14, %rd133;
	mul.lo.s64 	%rd15, %rd14, %rd14;
	add.s64 	%rd47, %rd15, %rd14;
	shr.u64 	%rd48, %rd47, 1;
	cvt.rn.f64.u64 	%fd96, %rd48;
	setp.lt.f64 	%p6, %fd96, %fd3;
	add.s64 	%rd133, %rd14, 1;
	@%p6 bra 	$L__BB0_6;
	ld.param.u32 	%r187, [_Z12hartree_fockmjjPdS_S_S_S_S__param_1];
	sub.s64 	%rd49, %rd15, %rd14;
	shr.u64 	%rd50, %rd49, 1;
	shr.u64 	%rd51, %rd12, 1;
	not.b64 	%rd52, %rd51;
	add.s64 	%rd17, %rd3, %rd52;
	not.b64 	%rd53, %rd50;
	add.s64 	%rd18, %rd6, %rd53;
	setp.eq.s32 	%p7, %r187, 0;
	mov.f64 	%fd441, 0d0000000000000000;
	@%p7 bra 	$L__BB0_58;
	ld.param.u64 	%rd120, [_Z12hartree_fockmjjPdS_S_S_S_S__param_3];
	ld.param.u32 	%r192, [_Z12hartree_fockmjjPdS_S_S_S_S__param_2];
	cvta.to.global.u64 	%rd54, %rd120;
	shl.b64 	%rd55, %rd131, 3;
	add.s64 	%rd56, %rd54, %rd55;
	ld.global.f64 	%fd4, [%rd56+-8];
	shl.b64 	%rd57, %rd17, 3;
	add.s64 	%rd58, %rd54, %rd57;
	ld.global.f64 	%fd5, [%rd58];
	sub.f64 	%fd99, %fd4, %fd5;
	{
	.reg .b32 %temp; 
	mov.b64 	{%temp, %r32}, %fd99;
	}
	mov.f64 	%fd100, 0d4000000000000000;
	{
	.reg .b32 %temp; 
	mov.b64 	{%temp, %r1}, %fd100;
	}
	and.b32  	%r33, %r1, 2146435072;
	setp.eq.s32 	%p8, %r33, 1062207488;
	abs.f64 	%fd101, %fd99;
	{ // callseq 0, 0
	.param .b64 param0;
	st.param.f64 	[param0], %fd101;
	.param .b64 param1;
	st.param.f64 	[param1], 0d4000000000000000;
	.param .b64 retval0;
	call.uni (retval0), 
	__internal_accurate_pow, 
	(
	param0, 
	param1
	);
	ld.param.f64 	%fd102, [retval0];
	} // callseq 0
	setp.lt.s32 	%p10, %r32, 0;
	neg.f64 	%fd104, %fd102;
	selp.f64 	%fd105, %fd104, %fd102, %p8;
	selp.f64 	%fd106, %fd105, %fd102, %p10;
	setp.eq.f64 	%p11, %fd99, 0d0000000000000000;
	selp.b32 	%r34, %r32, 0, %p8;
	setp.lt.s32 	%p12, %r1, 0;
	or.b32  	%r35, %r34, 2146435072;
	selp.b32 	%r36, %r35, %r34, %p12;
	mov.b32 	%r195, 0;
	mov.b64 	%fd107, {%r195, %r36};
	add.f64 	%fd108, %fd99, 0d4000000000000000;
	{
	.reg .b32 %temp; 
	mov.b64 	{%temp, %r37}, %fd108;
	}
	and.b32  	%r38, %r37, 2146435072;
	setp.eq.s32 	%p13, %r38, 2146435072;
	setp.nan.f64 	%p14, %fd99, %fd99;
	setp.neu.f64 	%p15, %fd101, 0d7FF0000000000000;
	selp.b32 	%r39, 0, 2146435072, %p12;
	and.b32  	%r40, %r1, 2147483647;
	setp.ne.s32 	%p16, %r40, 1071644672;
	and.pred  	%p17, %p8, %p16;
	or.b32  	%r41, %r39, -2147483648;
	selp.b32 	%r42, %r41, %r39, %p17;
	selp.b32 	%r43, %r42, %r39, %p10;
	mov.b64 	%fd109, {%r195, %r43};
	add.rn.f64 	%fd110, %fd99, %fd100;
	setp.eq.f64 	%p19, %fd99, 0d3FF0000000000000;
	mul.wide.u32 	%rd59, %r192, 8;
	add.s64 	%rd60, %rd56, %rd59;
	ld.global.f64 	%fd6, [%rd60+-8];
	add.s64 	%rd61, %rd58, %rd59;
	ld.global.f64 	%fd7, [%rd61];
	sub.f64 	%fd111, %fd6, %fd7;
	{
	.reg .b32 %temp; 
	mov.b64 	{%temp, %r44}, %fd111;
	}
	abs.f64 	%fd112, %fd111;
	{ // callseq 1, 0
	.param .b64 param0;
	st.param.f64 	[param0], %fd112;
	.param .b64 param1;
	st.param.f64 	[param1], 0d4000000000000000;
	.param .b64 retval0;
	call.uni (retval0), 
	__internal_accurate_pow, 
	(
	param0, 
	param1
	);
	ld.param.f64 	%fd113, [retval0];
	} // callseq 1
	setp.lt.s32 	%p20, %r44, 0;
	neg.f64 	%fd115, %fd113;
	selp.f64 	%fd116, %fd115, %fd113, %p8;
	selp.f64 	%fd117, %fd116, %fd113, %p20;
	setp.eq.f64 	%p21, %fd111, 0d0000000000000000;
	selp.b32 	%r45, %r44, 0, %p8;
	or.b32  	%r46, %r45, 2146435072;
	selp.b32 	%r47, %r46, %r45, %p12;
	mov.b64 	%fd118, {%r195, %r47};
	add.f64 	%fd119, %fd111, 0d4000000000000000;
	{
	.reg .b32 %temp; 
	mov.b64 	{%temp, %r48}, %fd119;
	}
	and.b32  	%r49, %r48, 2146435072;
	setp.eq.s32 	%p22, %r49, 2146435072;
	setp.nan.f64 	%p23, %fd111, %fd111;
	setp.neu.f64 	%p24, %fd112, 0d7FF0000000000000;
	selp.b32 	%r50, %r42, %r39, %p20;
	mov.b64 	%fd120, {%r195, %r50};
	add.rn.f64 	%fd121, %fd111, %fd100;
	setp.eq.f64 	%p25, %fd111, 0d3FF0000000000000;
	shl.b32 	%r51, %r192, 1;
	mul.wide.u32 	%rd62, %r51, 8;
	add.s64 	%rd63, %rd56, %rd62;
	ld.global.f64 	%fd8, [%rd63+-8];
	add.s64 	%rd64, %rd58, %rd62;
	ld.global.f64 	%fd9, [%rd64];
	sub.f64 	%fd122, %fd8, %fd9;
	{
	.reg .b32 %temp; 
	mov.b64 	{%temp, %r52}, %fd122;
	}
	abs.f64 	%fd123, %fd122;
	{ // callseq 2, 0
	.param .b64 param0;
	st.param.f64 	[param0], %fd123;
	.param .b64 param1;
	st.param.f64 	[param1], 0d4000000000000000;
	.param .b64 retval0;
	call.uni (retval0), 
	__internal_accurate_pow, 
	(
	param0, 
	param1
	);
	ld.param.f64 	%fd124, [retval0];
	} // callseq 2
	setp.lt.s32 	%p26, %r52, 0;
	neg.f64 	%fd126, %fd124;
	selp.f64 	%fd127, %fd126, %fd124, %p8;
	selp.f64 	%fd128, %fd127, %fd124, %p26;
	setp.eq.f64 	%p27, %fd122, 0d0000000000000000;
	selp.b32 	%r53, %r52, 0, %p8;
	or.b32  	%r54, %r53, 2146435072;
	selp.b32 	%r55, %r54, %r53, %p12;
	mov.b64 	%fd129, {%r195, %r55};
	add.f64 	%fd130, %fd122, 0d4000000000000000;
	{
	.reg .b32 %temp; 
	mov.b64 	{%temp, %r56}, %fd130;
	}
	and.b32  	%r57, %r56, 2146435072;
	setp.eq.s32 	%p28, %r57, 2146435072;
	setp.nan.f64 	%p29, %fd122, %fd122;
	setp.neu.f64 	%p30, %fd123, 0d7FF0000000000000;
	selp.b32 	%r58, %r42, %r39, %p26;
	mov.b64 	%fd131, {%r195, %r58};
	add.rn.f64 	%fd132, %fd122, %fd100;
	setp.eq.f64 	%p31, %fd122, 0d3FF0000000000000;
	mov.f64 	%fd133, 0d3FF8000000000000;
	{
	.reg .b32 %temp; 
	mov.b64 	{%temp, %r2}, %fd133;
	}
	mov.f64 	%fd134, 0dBFE0000000000000;
	{
	.reg .b32 %temp; 
	mov.b64 	{%temp, %r59}, %fd134;
	}
	and.b32  	%r60, %r59, 2146435072;
	setp.eq.s32 	%p32, %r60, 1071644672;
	setp.lt.s32 	%p33, %r59, 0;
	selp.b32 	%r3, 0, 2146435072, %p33;
	and.b32  	%r61, %r59, 2147483647;
	setp.ne.s32 	%p34, %r61, 1071644672;
	and.pred  	%p1, %p32, %p34;
	selp.f64 	%fd135, %fd107, %fd106, %p11;
	selp.f64 	%fd136, %fd110, %fd135, %p14;
	selp.f64 	%fd137, %fd136, %fd109, %p15;
	selp.f64 	%fd138, %fd137, %fd135, %p13;
	selp.f64 	%fd139, 0d3FF0000000000000, %fd138, %p19;
	selp.f64 	%fd140, %fd118, %fd117, %p21;
	selp.f64 	%fd141, %fd121, %fd140, %p23;
	selp.f64 	%fd142, %fd141, %fd120, %p24;
	selp.f64 	%fd143, %fd142, %fd140, %p22;
	selp.f64 	%fd144, 0d3FF0000000000000, %fd143, %p25;
	add.f64 	%fd145, %fd139, %fd144;
	selp.f64 	%fd146, %fd129, %fd128, %p27;
	selp.f64 	%fd147, %fd132, %fd146, %p29;
	selp.f64 	%fd148, %fd147, %fd131, %p30;
	selp.f64 	%fd149, %fd148, %fd146, %p28;
	selp.f64 	%fd150, 0d3FF0000000000000, %fd149, %p31;
	add.f64 	%fd10, %fd145, %fd150;
	mov.f64 	%fd441, 0d0000000000000000;
$L__BB0_9:
	ld.param.u64 	%rd125, [_Z12hartree_fockmjjPdS_S_S_S_S__param_5];
	ld.param.u64 	%rd122, [_Z12hartree_fockmjjPdS_S_S_S_S__param_4];
	cvta.to.global.u64 	%rd65, %rd122;
	mul.wide.u32 	%rd66, %r195, 8;
	add.s64 	%rd67, %rd65, %rd66;
	ld.global.f64 	%fd12, [%rd67];
	cvta.to.global.u64 	%rd68, %rd125;
	add.s64 	%rd69, %rd68, %rd66;
	ld.global.f64 	%fd13, [%rd69];
	neg.f64 	%fd14, %fd12;
	mov.b32 	%r196, 0;
$L__BB0_10:
	ld.param.u64 	%rd126, [_Z12hartree_fockmjjPdS_S_S_S_S__param_5];
	ld.param.u64 	%rd123, [_Z12hartree_fockmjjPdS_S_S_S_S__param_4];
	cvta.to.global.u64 	%rd70, %rd123;
	mul.wide.u32 	%rd71, %r196, 8;
	add.s64 	%rd72, %rd70, %rd71;
	ld.global.f64 	%fd16, [%rd72];
	add.f64 	%fd17, %fd12, %fd16;
	rcp.rn.f64 	%fd18, %fd17;
	cvta.to.global.u64 	%rd73, %rd126;
	add.s64 	%rd74, %rd73, %rd71;
	ld.global.f64 	%fd19, [%rd74];
	mul.f64 	%fd151, %fd16, %fd14;
	mul.f64 	%fd152, %fd18, %fd151;
	mul.f64 	%fd20, %fd152, %fd10;
	fma.rn.f64 	%fd153, %fd20, 0d3FF71547652B82FE, 0d4338000000000000;
	{
	.reg .b32 %temp; 
	mov.b64 	{%r6, %temp}, %fd153;
	}
	mov.f64 	%fd154, 0dC338000000000000;
	add.rn.f64 	%fd155, %fd153, %fd154;
	fma.rn.f64 	%fd156, %fd155, 0dBFE62E42FEFA39EF, %fd20;
	fma.rn.f64 	%fd157, %fd155, 0dBC7ABC9E3B39803F, %fd156;
	fma.rn.f64 	%fd158, %fd157, 0d3E5ADE1569CE2BDF, 0d3E928AF3FCA213EA;
	fma.rn.f64 	%fd159, %fd158, %fd157, 0d3EC71DEE62401315;
	fma.rn.f64 	%fd160, %fd159, %fd157, 0d3EFA01997C89EB71;
	fma.rn.f64 	%fd161, %fd160, %fd157, 0d3F2A01A014761F65;
	fma.rn.f64 	%fd162, %fd161, %fd157, 0d3F56C16C1852B7AF;
	fma.rn.f64 	%fd163, %fd162, %fd157, 0d3F81111111122322;
	fma.rn.f64 	%fd164, %fd163, %fd157, 0d3FA55555555502A1;
	fma.rn.f64 	%fd165, %fd164, %fd157, 0d3FC5555555555511;
	fma.rn.f64 	%fd166, %fd165, %fd157, 0d3FE000000000000B;
	fma.rn.f64 	%fd167, %fd166, %fd157, 0d3FF0000000000000;
	fma.rn.f64 	%fd168, %fd167, %fd157, 0d3FF0000000000000;
	{
	.reg .b32 %temp; 
	mov.b64 	{%r7, %temp}, %fd168;
	}
	{
	.reg .b32 %temp; 
	mov.b64 	{%temp, %r8}, %fd168;
	}
	shl.b32 	%r63, %r6, 20;
	add.s32 	%r64, %r63, %r8;
	mov.b64 	%fd429, {%r7, %r64};
	{
	.reg .b32 %temp; 
	mov.b64 	{%temp, %r65}, %fd20;
	}
	mov.b32 	%f9, %r65;
	abs.f32 	%f1, %f9;
	setp.lt.f32 	%p35, %f1, 0f4086232B;
	@%p35 bra 	$L__BB0_13;
	setp.lt.f64 	%p36, %fd20, 0d0000000000000000;
	add.f64 	%fd169, %fd20, 0d7FF0000000000000;
	selp.f64 	%fd429, 0d0000000000000000, %fd169, %p36;
	setp.geu.f32 	%p37, %f1, 0f40874800;
	@%p37 bra 	$L__BB0_13;
	shr.u32 	%r66, %r6, 31;
	add.s32 	%r67, %r6, %r66;
	shr.s32 	%r68, %r67, 1;
	shl.b32 	%r69, %r68, 20;
	add.s32 	%r70, %r8, %r69;
	mov.b64 	%fd170, {%r7, %r70};
	sub.s32 	%r71, %r6, %r68;
	shl.b32 	%r72, %r71, 20;
	add.s32 	%r73, %r72, 1072693248;
	mov.b32 	%r74, 0;
	mov.b64 	%fd171, {%r74, %r73};
	mul.f64 	%fd429, %fd171, %fd170;
$L__BB0_13:
	and.b32  	%r9, %r2, 2146435072;
	mul.f64 	%fd172, %fd13, %fd19;
	mul.f64 	%fd25, %fd172, %fd429;
	{
	.reg .b32 %temp; 
	mov.b64 	{%temp, %r10}, %fd18;
	}
	abs.f64 	%fd26, %fd18;
	setp.neu.f64 	%p38, %fd18, 0d0000000000000000;
	@%p38 bra 	$L__BB0_15;
	setp.lt.s32 	%p40, %r2, 0;
	setp.eq.s32 	%p41, %r9, 1073741824;
	selp.b32 	%r75, %r10, 0, %p41;
	or.b32  	%r76, %r75, 2146435072;
	selp.b32 	%r77, %r76, %r75, %p40;
	mov.b32 	%r78, 0;
	mov.b64 	%fd431, {%r78, %r77};
	bra.uni 	$L__BB0_16;
$L__BB0_15:
	setp.lt.s32 	%p39, %r10, 0;
	{ // callseq 3, 0
	.param .b64 param0;
	st.param.f64 	[param0], %fd26;
	.param .b64 param1;
	st.param.f64 	[param1], 0d3FF8000000000000;
	.param .b64 retval0;
	call.uni (retval0), 
	__internal_accurate_pow, 
	(
	param0, 
	param1
	);
	ld.param.f64 	%fd173, [retval0];
	} // callseq 3
	selp.f64 	%fd431, 0dFFF8000000000000, %fd173, %p39;
$L__BB0_16:
	add.f64 	%fd175, %fd18, 0d3FF8000000000000;
	{
	.reg .b32 %temp; 
	mov.b64 	{%temp, %r79}, %fd175;
	}
	and.b32  	%r80, %r79, 2146435072;
	setp.ne.s32 	%p42, %r80, 2146435072;
	@%p42 bra 	$L__BB0_21;
	setp.num.f64 	%p43, %fd18, %fd18;
	@%p43 bra 	$L__BB0_19;
	mov.f64 	%fd176, 0d3FF8000000000000;
	add.rn.f64 	%fd431, %fd18, %fd176;
	bra.uni 	$L__BB0_21;
$L__BB0_19:
	setp.neu.f64 	%p44, %fd26, 0d7FF0000000000000;
	@%p44 bra 	$L__BB0_21;
	setp.lt.s32 	%p45, %r10, 0;
	setp.eq.s32 	%p46, %r9, 1073741824;
	and.b32  	%r82, %r2, 2147483647;
	setp.ne.s32 	%p47, %r82, 1071644672;
	setp.lt.s32 	%p48, %r2, 0;
	selp.b32 	%r83, 0, 2146435072, %p48;
	or.b32  	%r84, %r83, -2147483648;
	selp.b32 	%r85, %r84, %r83, %p47;
	selp.b32 	%r86, %r85, %r83, %p46;
	selp.b32 	%r87, %r86, %r83, %p45;
	mov.b32 	%r88, 0;
	mov.b64 	%fd431, {%r88, %r87};
$L__BB0_21:
	setp.eq.f64 	%p49, %fd18, 0d3FF0000000000000;
	selp.f64 	%fd177, 0d3FF0000000000000, %fd431, %p49;
	mul.f64 	%fd33, %fd25, %fd177;
	abs.f64 	%fd178, %fd33;
	setp.leu.f64 	%p50, %fd178, 0d3D719799812DEA11;
	@%p50 bra 	$L__BB0_56;
	ld.param.u64 	%rd121, [_Z12hartree_fockmjjPdS_S_S_S_S__param_3];
	ld.param.u32 	%r193, [_Z12hartree_fockmjjPdS_S_S_S_S__param_2];
	setp.lt.s32 	%p51, %r1, 0;
	and.b32  	%r90, %r1, 2146435072;
	setp.eq.s32 	%p52, %r90, 1062207488;
	mul.f64 	%fd179, %fd16, %fd5;
	fma.rn.f64 	%fd180, %fd12, %fd4, %fd179;
	mul.f64 	%fd34, %fd18, %fd180;
	mul.f64 	%fd181, %fd16, %fd7;
	fma.rn.f64 	%fd182, %fd12, %fd6, %fd181;
	mul.f64 	%fd35, %fd18, %fd182;
	mul.f64 	%fd183, %fd16, %fd9;
	fma.rn.f64 	%fd184, %fd12, %fd8, %fd183;
	mul.f64 	%fd36, %fd18, %fd184;
	cvta.to.global.u64 	%rd75, %rd121;
	shl.b64 	%rd76, %rd14, 3;
	add.s64 	%rd77, %rd75, %rd76;
	ld.global.f64 	%fd37, [%rd77+-8];
	shl.b64 	%rd78, %rd18, 3;
	add.s64 	%rd79, %rd75, %rd78;
	ld.global.f64 	%fd38, [%rd79];
	sub.f64 	%fd185, %fd37, %fd38;
	{
	.reg .b32 %temp; 
	mov.b64 	{%temp, %r91}, %fd185;
	}
	abs.f64 	%fd186, %fd185;
	{ // callseq 4, 0
	.param .b64 param0;
	st.param.f64 	[param0], %fd186;
	.param .b64 param1;
	st.param.f64 	[param1], 0d4000000000000000;
	.param .b64 retval0;
	call.uni (retval0), 
	__internal_accurate_pow, 
	(
	param0, 
	param1
	);
	ld.param.f64 	%fd187, [retval0];
	} // callseq 4
	setp.lt.s32 	%p53, %r91, 0;
	neg.f64 	%fd189, %fd187;
	selp.f64 	%fd190, %fd189, %fd187, %p52;
	selp.f64 	%fd191, %fd190, %fd187, %p53;
	setp.eq.f64 	%p54, %fd185, 0d0000000000000000;
	selp.b32 	%r92, %r91, 0, %p52;
	or.b32  	%r93, %r92, 2146435072;
	selp.b32 	%r94, %r93, %r92, %p51;
	mov.b32 	%r197, 0;
	mov.b64 	%fd192, {%r197, %r94};
	add.f64 	%fd193, %fd185, 0d4000000000000000;
	{
	.reg .b32 %temp; 
	mov.b64 	{%temp, %r95}, %fd193;
	}
	and.b32  	%r96, %r95, 2146435072;
	setp.eq.s32 	%p55, %r96, 2146435072;
	setp.nan.f64 	%p56, %fd185, %fd185;
	setp.neu.f64 	%p57, %fd186, 0d7FF0000000000000;
	and.b32  	%r97, %r1, 2147483647;
	setp.ne.s32 	%p58, %r97, 1071644672;
	and.pred  	%p2, %p52, %p58;
	selp.b32 	%r98, 0, 2146435072, %p51;
	or.b32  	%r99, %r98, -2147483648;
	selp.b32 	%r100, %r99, %r98, %p2;
	selp.b32 	%r101, %r100, %r98, %p53;
	mov.b64 	%fd194, {%r197, %r101};
	mov.f64 	%fd195, 0d4000000000000000;
	add.rn.f64 	%fd196, %fd185, %fd195;
	setp.eq.f64 	%p59, %fd185, 0d3FF0000000000000;
	mul.wide.u32 	%rd80, %r193, 8;
	add.s64 	%rd81, %rd77, %rd80;
	ld.global.f64 	%fd39, [%rd81+-8];
	add.s64 	%rd82, %rd79, %rd80;
	ld.global.f64 	%fd40, [%rd82];
	sub.f64 	%fd197, %fd39, %fd40;
	{
	.reg .b32 %temp; 
	mov.b64 	{%temp, %r102}, %fd197;
	}
	abs.f64 	%fd198, %fd197;
	{ // callseq 5, 0
	.param .b64 param0;
	st.param.f64 	[param0], %fd198;
	.param .b64 param1;
	st.param.f64 	[param1], 0d4000000000000000;
	.param .b64 retval0;
	call.uni (retval0), 
	__internal_accurate_pow, 
	(
	param0, 
	param1
	);
	ld.param.f64 	%fd199, [retval0];
	} // callseq 5
	setp.lt.s32 	%p60, %r102, 0;
	neg.f64 	%fd201, %fd199;
	selp.f64 	%fd202, %fd201, %fd199, %p52;
	selp.f64 	%fd203, %fd202, %fd199, %p60;
	setp.eq.f64 	%p61, %fd197, 0d0000000000000000;
	selp.b32 	%r103, %r102, 0, %p52;
	or.b32  	%r104, %r103, 2146435072;
	selp.b32 	%r105, %r104, %r103, %p51;
	mov.b64 	%fd204, {%r197, %r105};
	add.f64 	%fd205, %fd197, 0d4000000000000000;
	{
	.reg .b32 %temp; 
	mov.b64 	{%temp, %r106}, %fd205;
	}
	and.b32  	%r107, %r106, 2146435072;
	setp.eq.s32 	%p62, %r107, 2146435072;
	setp.nan.f64 	%p63, %fd197, %fd197;
	setp.neu.f64 	%p64, %fd198, 0d7FF0000000000000;
	selp.b32 	%r108, %r100, %r98, %p60;
	mov.b64 	%fd206, {%r197, %r108};
	add.rn.f64 	%fd207, %fd197, %fd195;
	setp.eq.f64 	%p65, %fd197, 0d3FF0000000000000;
	shl.b32 	%r109, %r193, 1;
	mul.wide.u32 	%rd83, %r109, 8;
	add.s64 	%rd84, %rd77, %rd83;
	ld.global.f64 	%fd41, [%rd84+-8];
	add.s64 	%rd85, %rd79, %rd83;
	ld.global.f64 	%fd42, [%rd85];
	sub.f64 	%fd208, %fd41, %fd42;
	{
	.reg .b32 %temp; 
	mov.b64 	{%temp, %r110}, %fd208;
	}
	abs.f64 	%fd209, %fd208;
	{ // callseq 6, 0
	.param .b64 param0;
	st.param.f64 	[param0], %fd209;
	.param .b64 param1;
	st.param.f64 	[param1], 0d4000000000000000;
	.param .b64 retval0;
	call.uni (retval0), 
	__internal_accurate_pow, 
	(
	param0, 
	param1
	);
	ld.param.f64 	%fd210, [retval0];
	} // callseq 6
	setp.lt.s32 	%p66, %r110, 0;
	neg.f64 	%fd212, %fd210;
	selp.f64 	%fd213, %fd212, %fd210, %p52;
	selp.f64 	%fd214, %fd213, %fd210, %p66;
	setp.eq.f64 	%p67, %fd208, 0d0000000000000000;
	selp.b32 	%r111, %r110, 0, %p52;
	or.b32  	%r112, %r111, 2146435072;
	selp.b32 	%r113, %r112, %r111, %p51;
	mov.b64 	%fd215, {%r197, %r113};
	add.f64 	%fd216, %fd208, 0d4000000000000000;
	{
	.reg .b32 %temp; 
	mov.b64 	{%temp, %r114}, %fd216;
	}
	and.b32  	%r115, %r114, 2146435072;
	setp.eq.s32 	%p68, %r115, 2146435072;
	setp.nan.f64 	%p69, %fd208, %fd208;
	setp.neu.f64 	%p70, %fd209, 0d7FF0000000000000;
	selp.b32 	%r116, %r100, %r98, %p66;
	mov.b64 	%fd217, {%r197, %r116};
	add.rn.f64 	%fd218, %fd208, %fd195;
	setp.eq.f64 	%p71, %fd208, 0d3FF0000000000000;
	selp.f64 	%fd219, %fd192, %fd191, %p54;
	selp.f64 	%fd220, %fd196, %fd219, %p56;
	selp.f64 	%fd221, %fd220, %fd194, %p57;
	selp.f64 	%fd222, %fd221, %fd219, %p55;
	selp.f64 	%fd223, 0d3FF0000000000000, %fd222, %p59;
	selp.f64 	%fd224, %fd204, %fd203, %p61;
	selp.f64 	%fd225, %fd207, %fd224, %p63;
	selp.f64 	%fd226, %fd225, %fd206, %p64;
	selp.f64 	%fd227, %fd226, %fd224, %p62;
	selp.f64 	%fd228, 0d3FF0000000000000, %fd227, %p65;
	add.f64 	%fd229, %fd223, %fd228;
	selp.f64 	%fd230, %fd215, %fd214, %p67;
	selp.f64 	%fd231, %fd218, %fd230, %p69;
	selp.f64 	%fd232, %fd231, %fd217, %p70;
	selp.f64 	%fd233, %fd232, %fd230, %p68;
	selp.f64 	%fd234, 0d3FF0000000000000, %fd233, %p71;
	add.f64 	%fd43, %fd229, %fd234;
$L__BB0_23:
	ld.param.u64 	%rd127, [_Z12hartree_fockmjjPdS_S_S_S_S__param_5];
	ld.param.u64 	%rd124, [_Z12hartree_fockmjjPdS_S_S_S_S__param_4];
	ld.param.u32 	%r188, [_Z12hartree_fockmjjPdS_S_S_S_S__param_1];
	neg.s32 	%r198, %r188;
	cvta.to.global.u64 	%rd134, %rd124;
	mul.wide.u32 	%rd86, %r197, 8;
	add.s64 	%rd87, %rd134, %rd86;
	ld.global.f64 	%fd45, [%rd87];
	cvta.to.global.u64 	%rd135, %rd127;
	add.s64 	%rd88, %rd135, %rd86;
	ld.global.f64 	%fd235, [%rd88];
	mul.f64 	%fd46, %fd33, %fd235;
	neg.f64 	%fd47, %fd45;
$L__BB0_24:
	ld.global.f64 	%fd49, [%rd134];
	add.f64 	%fd236, %fd45, %fd49;
	rcp.rn.f64 	%fd50, %fd236;
	ld.global.f64 	%fd51, [%rd135];
	mul.f64 	%fd237, %fd49, %fd47;
	mul.f64 	%fd238, %fd50, %fd237;
	mul.f64 	%fd239, %fd238, %fd43;
	fma.rn.f64 	%fd240, %fd239, 0d3FF71547652B82FE, 0d4338000000000000;
	{
	.reg .b32 %temp; 
	mov.b64 	{%r14, %temp}, %fd240;
	}
	mov.f64 	%fd241, 0dC338000000000000;
	add.rn.f64 	%fd242, %fd240, %fd241;
	fma.rn.f64 	%fd243, %fd242, 0dBFE62E42FEFA39EF, %fd239;
	fma.rn.f64 	%fd244, %fd242, 0dBC7ABC9E3B39803F, %fd243;
	fma.rn.f64 	%fd245, %fd244, 0d3E5ADE1569CE2BDF, 0d3E928AF3FCA213EA;
	fma.rn.f64 	%fd246, %fd245, %fd244, 0d3EC71DEE62401315;
	fma.rn.f64 	%fd247, %fd246, %fd244, 0d3EFA01997C89EB71;
	fma.rn.f64 	%fd248, %fd247, %fd244, 0d3F2A01A014761F65;
	fma.rn.f64 	%fd249, %fd248, %fd244, 0d3F56C16C1852B7AF;
	fma.rn.f64 	%fd250, %fd249, %fd244, 0d3F81111111122322;
	fma.rn.f64 	%fd251, %fd250, %fd244, 0d3FA55555555502A1;
	fma.rn.f64 	%fd252, %fd251, %fd244, 0d3FC5555555555511;
	fma.rn.f64 	%fd253, %fd252, %fd244, 0d3FE000000000000B;
	fma.rn.f64 	%fd254, %fd253, %fd244, 0d3FF0000000000000;
	fma.rn.f64 	%fd255, %fd254, %fd244, 0d3FF0000000000000;
	{
	.reg .b32 %temp; 
	mov.b64 	{%r15, %temp}, %fd255;
	}
	{
	.reg .b32 %temp; 
	mov.b64 	{%temp, %r16}, %fd255;
	}
	shl.b32 	%r117, %r14, 20;
	add.s32 	%r118, %r117, %r16;
	mov.b64 	%fd434, {%r15, %r118};
	{
	.reg .b32 %temp; 
	mov.b64 	{%temp, %r119}, %fd239;
	}
	mov.b32 	%f10, %r119;
	abs.f32 	%f2, %f10;
	setp.lt.f32 	%p72, %f2, 0f4086232B;
	@%p72 bra 	$L__BB0_27;
	setp.lt.f64 	%p73, %fd239, 0d0000000000000000;
	add.f64 	%fd259, %fd239, 0d7FF0000000000000;
	selp.f64 	%fd434, 0d0000000000000000, %fd259, %p73;
	setp.geu.f32 	%p74, %f2, 0f40874800;
	@%p74 bra 	$L__BB0_27;
	shr.u32 	%r120, %r14, 31;
	add.s32 	%r121, %r14, %r120;
	shr.s32 	%r122, %r121, 1;
	shl.b32 	%r123, %r122, 20;
	add.s32 	%r124, %r16, %r123;
	mov.b64 	%fd260, {%r15, %r124};
	sub.s32 	%r125, %r14, %r122;
	shl.b32 	%r126, %r125, 20;
	add.s32 	%r127, %r126, 1072693248;
	mov.b32 	%r128, 0;
	mov.b64 	%fd261, {%r128, %r127};
	mul.f64 	%fd434, %fd261, %fd260;
$L__BB0_27:
	mul.f64 	%fd262, %fd46, %fd51;
	mul.f64 	%fd56, %fd262, %fd434;
	{
	.reg .b32 %temp; 
	mov.b64 	{%temp, %r17}, %fd50;
	}
	abs.f64 	%fd57, %fd50;
	setp.neu.f64 	%p75, %fd50, 0d0000000000000000;
	@%p75 bra 	$L__BB0_29;
	setp.lt.s32 	%p77, %r2, 0;
	and.b32  	%r129, %r2, 2146435072;
	setp.eq.s32 	%p78, %r129, 1073741824;
	selp.b32 	%r130, %r17, 0, %p78;
	or.b32  	%r131, %r130, 2146435072;
	selp.b32 	%r132, %r131, %r130, %p77;
	mov.b32 	%r133, 0;
	mov.b64 	%fd436, {%r133, %r132};
	bra.uni 	$L__BB0_30;
$L__BB0_29:
	setp.lt.s32 	%p76, %r17, 0;
	{ // callseq 7, 0
	.param .b64 param0;
	st.param.f64 	[param0], %fd57;
	.param .b64 param1;
	st.param.f64 	[param1], 0d3FF8000000000000;
	.param .b64 retval0;
	call.uni (retval0), 
	__internal_accurate_pow, 
	(
	param0, 
	param1
	);
	ld.param.f64 	%fd263, [retval0];
	} // callseq 7
	selp.f64 	%fd436, 0dFFF8000000000000, %fd263, %p76;
$L__BB0_30:
	add.f64 	%fd265, %fd50, 0d3FF8000000000000;
	{
	.reg .b32 %temp; 
	mov.b64 	{%temp, %r134}, %fd265;
	}
	and.b32  	%r135, %r134, 2146435072;
	setp.ne.s32 	%p79, %r135, 2146435072;
	@%p79 bra 	$L__BB0_35;
	setp.num.f64 	%p80, %fd50, %fd50;
	@%p80 bra 	$L__BB0_33;
	mov.f64 	%fd266, 0d3FF8000000000000;
	add.rn.f64 	%fd436, %fd50, %fd266;
	bra.uni 	$L__BB0_35;
$L__BB0_33:
	setp.neu.f64 	%p81, %fd57, 0d7FF0000000000000;
	@%p81 bra 	$L__BB0_35;
	setp.lt.s32 	%p82, %r17, 0;
	and.b32  	%r136, %r2, 2146435072;
	setp.eq.s32 	%p83, %r136, 1073741824;
	and.b32  	%r137, %r2, 2147483647;
	setp.ne.s32 	%p84, %r137, 1071644672;
	setp.lt.s32 	%p85, %r2, 0;
	selp.b32 	%r138, 0, 2146435072, %p85;
	or.b32  	%r139, %r138, -2147483648;
	selp.b32 	%r140, %r139, %r138, %p84;
	selp.b32 	%r141, %r140, %r138, %p83;
	selp.b32 	%r142, %r141, %r138, %p82;
	mov.b32 	%r143, 0;
	mov.b64 	%fd436, {%r143, %r142};
$L__BB0_35:
	setp.eq.f64 	%p86, %fd50, 0d3FF0000000000000;
	selp.f64 	%fd267, 0d3FF0000000000000, %fd436, %p86;
	mul.f64 	%fd64, %fd56, %fd267;
	abs.f64 	%fd268, %fd64;
	setp.leu.f64 	%p87, %fd268, 0d3D719799812DEA11;
	@%p87 bra 	$L__BB0_54;
	setp.lt.s32 	%p88, %r1, 0;
	and.b32  	%r144, %r1, 2146435072;
	setp.eq.s32 	%p89, %r144, 1062207488;
	add.f64 	%fd269, %fd45, %fd49;
	mul.f64 	%fd270, %fd17, %fd269;
	add.f64 	%fd271, %fd17, %fd45;
	add.f64 	%fd272, %fd271, %fd49;
	div.rn.f64 	%fd65, %fd270, %fd272;
	mul.f64 	%fd273, %fd49, %fd38;
	fma.rn.f64 	%fd274, %fd45, %fd37, %fd273;
	mul.f64 	%fd275, %fd50, %fd274;
	sub.f64 	%fd276, %fd34, %fd275;
	{
	.reg .b32 %temp; 
	mov.b64 	{%temp, %r18}, %fd276;
	}
	abs.f64 	%fd66, %fd276;
	{ // callseq 8, 0
	.param .b64 param0;
	st.param.f64 	[param0], %fd66;
	.param .b64 param1;
	st.param.f64 	[param1], 0d4000000000000000;
	.param .b64 retval0;
	call.uni (retval0), 
	__internal_accurate_pow, 
	(
	param0, 
	param1
	);
	ld.param.f64 	%fd277, [retval0];
	} // callseq 8
	setp.lt.s32 	%p90, %r18, 0;
	neg.f64 	%fd279, %fd277;
	selp.f64 	%fd280, %fd279, %fd277, %p89;
	selp.f64 	%fd281, %fd280, %fd277, %p90;
	setp.eq.f64 	%p91, %fd276, 0d0000000000000000;
	selp.b32 	%r145, %r18, 0, %p89;
	or.b32  	%r146, %r145, 2146435072;
	selp.b32 	%r147, %r146, %r145, %p88;
	mov.b32 	%r148, 0;
	mov.b64 	%fd282, {%r148, %r147};
	selp.f64 	%fd437, %fd282, %fd281, %p91;
	add.f64 	%fd283, %fd276, 0d4000000000000000;
	{
	.reg .b32 %temp; 
	mov.b64 	{%temp, %r149}, %fd283;
	}
	and.b32  	%r150, %r149, 2146435072;
	setp.ne.s32 	%p92, %r150, 2146435072;
	@%p92 bra 	$L__BB0_41;
	mul.f64 	%fd284, %fd49, %fd38;
	fma.rn.f64 	%fd285, %fd45, %fd37, %fd284;
	mul.f64 	%fd286, %fd50, %fd285;
	sub.f64 	%fd287, %fd34, %fd286;
	setp.num.f64 	%p93, %fd287, %fd287;
	@%p93 bra 	$L__BB0_39;
	mul.f64 	%fd288, %fd49, %fd38;
	fma.rn.f64 	%fd289, %fd45, %fd37, %fd288;
	mul.f64 	%fd290, %fd50, %fd289;
	sub.f64 	%fd291, %fd34, %fd290;
	mov.f64 	%fd292, 0d4000000000000000;
	add.rn.f64 	%fd437, %fd291, %fd292;
	bra.uni 	$L__BB0_41;
$L__BB0_39:
	setp.neu.f64 	%p94, %fd66, 0d7FF0000000000000;
	@%p94 bra 	$L__BB0_41;
	selp.b32 	%r151, 0, 2146435072, %p88;
	or.b32  	%r152, %r151, -2147483648;
	selp.b32 	%r153, %r152, %r151, %p2;
	selp.b32 	%r154, %r153, %r151, %p90;
	mov.b32 	%r155, 0;
	mov.b64 	%fd437, {%r155, %r154};
$L__BB0_41:
	and.b32  	%r156, %r1, 2146435072;
	setp.eq.s32 	%p98, %r156, 1062207488;
	mul.f64 	%fd293, %fd49, %fd38;
	fma.rn.f64 	%fd294, %fd45, %fd37, %fd293;
	mul.f64 	%fd295, %fd50, %fd294;
	sub.f64 	%fd296, %fd34, %fd295;
	setp.eq.f64 	%p99, %fd296, 0d3FF0000000000000;
	selp.f64 	%fd71, 0d3FF0000000000000, %fd437, %p99;
	mul.f64 	%fd297, %fd49, %fd40;
	fma.rn.f64 	%fd298, %fd45, %fd39, %fd297;
	mul.f64 	%fd299, %fd50, %fd298;
	sub.f64 	%fd300, %fd35, %fd299;
	{
	.reg .b32 %temp; 
	mov.b64 	{%temp, %r19}, %fd300;
	}
	abs.f64 	%fd72, %fd300;
	{ // callseq 9, 0
	.param .b64 param0;
	st.param.f64 	[param0], %fd72;
	.param .b64 param1;
	st.param.f64 	[param1], 0d4000000000000000;
	.param .b64 retval0;
	call.uni (retval0), 
	__internal_accurate_pow, 
	(
	param0, 
	param1
	);
	ld.param.f64 	%fd301, [retval0];
	} // callseq 9
	setp.lt.s32 	%p100, %r19, 0;
	neg.f64 	%fd303, %fd301;
	selp.f64 	%fd304, %fd303, %fd301, %p98;
	selp.f64 	%fd305, %fd304, %fd301, %p100;
	setp.eq.f64 	%p101, %fd300, 0d0000000000000000;
	selp.b32 	%r157, %r19, 0, %p98;
	or.b32  	%r158, %r157, 2146435072;
	selp.b32 	%r159, %r158, %r157, %p88;
	mov.b32 	%r160, 0;
	mov.b64 	%fd306, {%r160, %r159};
	selp.f64 	%fd438, %fd306, %fd305, %p101;
	add.f64 	%fd307, %fd300, 0d4000000000000000;
	{
	.reg .b32 %temp; 
	mov.b64 	{%temp, %r161}, %fd307;
	}
	and.b32  	%r162, %r161, 2146435072;
	setp.ne.s32 	%p102, %r162, 2146435072;
	@%p102 bra 	$L__BB0_46;
	mul.f64 	%fd308, %fd49, %fd40;
	fma.rn.f64 	%fd309, %fd45, %fd39, %fd308;
	mul.f64 	%fd310, %fd50, %fd309;
	sub.f64 	%fd311, %fd35, %fd310;
	setp.num.f64 	%p103, %fd311, %fd311;
	@%p103 bra 	$L__BB0_44;
	mul.f64 	%fd312, %fd49, %fd40;
	fma.rn.f64 	%fd313, %fd45, %fd39, %fd312;
	mul.f64 	%fd314, %fd50, %fd313;
	sub.f64 	%fd315, %fd35, %fd314;
	mov.f64 	%fd316, 0d4000000000000000;
	add.rn.f64 	%fd438, %fd315, %fd316;
	bra.uni 	$L__BB0_46;
$L__BB0_44:
	setp.neu.f64 	%p104, %fd72, 0d7FF0000000000000;
	@%p104 bra 	$L__BB0_46;
	selp.b32 	%r163, 0, 2146435072, %p88;
	or.b32  	%r164, %r163, -2147483648;
	selp.b32 	%r165, %r164, %r163, %p2;
	selp.b32 	%r166, %r165, %r163, %p100;
	mov.b32 	%r167, 0;
	mov.b64 	%fd438, {%r167, %r166};
$L__BB0_46:
	and.b32  	%r168, %r1, 2146435072;
	setp.eq.s32 	%p108, %r168, 1062207488;
	mul.f64 	%fd317, %fd49, %fd40;
	fma.rn.f64 	%fd318, %fd45, %fd39, %fd317;
	mul.f64 	%fd319, %fd50, %fd318;
	sub.f64 	%fd320, %fd35, %fd319;
	setp.eq.f64 	%p109, %fd320, 0d3FF0000000000000;
	selp.f64 	%fd321, 0d3FF0000000000000, %fd438, %p109;
	add.f64 	%fd77, %fd71, %fd321;
	mul.f64 	%fd322, %fd49, %fd42;
	fma.rn.f64 	%fd323, %fd45, %fd41, %fd322;
	mul.f64 	%fd324, %fd50, %fd323;
	sub.f64 	%fd78, %fd36, %fd324;
	{
	.reg .b32 %temp; 
	mov.b64 	{%temp, %r20}, %fd78;
	}
	abs.f64 	%fd79, %fd78;
	{ // callseq 10, 0
	.param .b64 param0;
	st.param.f64 	[param0], %fd79;
	.param .b64 param1;
	st.param.f64 	[param1], 0d4000000000000000;
	.param .b64 retval0;
	call.uni (retval0), 
	__internal_accurate_pow, 
	(
	param0, 
	param1
	);
	ld.param.f64 	%fd325, [retval0];
	} // callseq 10
	setp.lt.s32 	%p110, %r20, 0;
	neg.f64 	%fd327, %fd325;
	selp.f64 	%fd328, %fd327, %fd325, %p108;
	selp.f64 	%fd329, %fd328, %fd325, %p110;
	setp.eq.f64 	%p111, %fd78, 0d0000000000000000;
	selp.b32 	%r169, %r20, 0, %p108;
	or.b32  	%r170, %r169, 2146435072;
	selp.b32 	%r171, %r170, %r169, %p88;
	mov.b32 	%r172, 0;
	mov.b64 	%fd330, {%r172, %r171};
	selp.f64 	%fd439, %fd330, %fd329, %p111;
	add.f64 	%fd331, %fd78, 0d4000000000000000;
	{
	.reg .b32 %temp; 
	mov.b64 	{%temp, %r173}, %fd331;
	}
	and.b32  	%r174, %r173, 2146435072;
	setp.ne.s32 	%p112, %r174, 2146435072;
	@%p112 bra 	$L__BB0_51;
	setp.num.f64 	%p113, %fd78, %fd78;
	@%p113 bra 	$L__BB0_49;
	mov.f64 	%fd332, 0d4000000000000000;
	add.rn.f64 	%fd439, %fd78, %fd332;
	bra.uni 	$L__BB0_51;
$L__BB0_49:
	setp.neu.f64 	%p114, %fd79, 0d7FF0000000000000;
	@%p114 bra 	$L__BB0_51;
	selp.b32 	%r175, 0, 2146435072, %p88;
	or.b32  	%r176, %r175, -2147483648;
	selp.b32 	%r177, %r176, %r175, %p2;
	selp.b32 	%r178, %r177, %r175, %p110;
	mov.b32 	%r179, 0;
	mov.b64 	%fd439, {%r179, %r178};
$L__BB0_51:
	setp.eq.f64 	%p117, %fd78, 0d3FF0000000000000;
	selp.f64 	%fd334, 0d3FF0000000000000, %fd439, %p117;
	add.f64 	%fd335, %fd77, %fd334;
	mul.f64 	%fd84, %fd65, %fd335;
	setp.leu.f64 	%p118, %fd84, 0d3D719799812DEA11;
	mov.f64 	%fd440, 0d3FF20DD750429B6D;
	@%p118 bra 	$L__BB0_53;
	{
	.reg .b32 %temp; 
	mov.b64 	{%temp, %r180}, %fd84;
	}
	{ // callseq 11, 0
	.param .b64 param0;
	st.param.f64 	[param0], %fd84;
	.param .b64 param1;
	st.param.f64 	[param1], 0dBFE0000000000000;
	.param .b64 retval0;
	call.uni (retval0), 
	__internal_accurate_pow, 
	(
	param0, 
	param1
	);
	ld.param.f64 	%fd336, [retval0];
	} // callseq 11
	setp.lt.s32 	%p119, %r180, 0;
	selp.f64 	%fd338, 0dFFF8000000000000, %fd336, %p119;
	add.f64 	%fd339, %fd84, 0dBFE0000000000000;
	{
	.reg .b32 %temp; 
	mov.b64 	{%temp, %r181}, %fd339;
	}
	and.b32  	%r182, %r181, 2146435072;
	setp.eq.s32 	%p120, %r182, 2146435072;
	setp.eq.f64 	%p121, %fd84, 0d7FF0000000000000;
	or.b32  	%r183, %r3, -2147483648;
	selp.b32 	%r184, %r183, %r3, %p1;
	selp.b32 	%r185, %r184, %r3, %p119;
	mov.b32 	%r186, 0;
	mov.b64 	%fd340, {%r186, %r185};
	selp.f64 	%fd341, %fd340, %fd338, %p120;
	selp.f64 	%fd342, %fd341, %fd338, %p121;
	setp.eq.f64 	%p122, %fd84, 0d3FF0000000000000;
	selp.f64 	%fd343, 0d3FF0000000000000, %fd342, %p122;
	sqrt.rn.f64 	%fd344, %fd84;
	fma.rn.f64 	%fd345, %fd344, 0dBCF0679AFBA6F279, 0d3D47088FDB46FA5F;
	fma.rn.f64 	%fd346, %fd345, %fd344, 0dBD8DF9F9B976A9B2;
	fma.rn.f64 	%fd347, %fd346, %fd344, 0d3DC7F1F5590CC332;
	fma.rn.f64 	%fd348, %fd347, %fd344, 0dBDFA28A3CD2D56C4;
	fma.rn.f64 	%fd349, %fd348, %fd344, 0d3E2485EE67835925;
	fma.rn.f64 	%fd350, %fd349, %fd344, 0dBE476DB45919F583;
	fma.rn.f64 	%fd351, %fd350, %fd344, 0d3E62D698D98C8D71;
	fma.rn.f64 	%fd352, %fd351, %fd344, 0dBE720A2C7155D5C6;
	fma.rn.f64 	%fd353, %fd352, %fd344, 0dBE41D29B37CA1397;
	fma.rn.f64 	%fd354, %fd353, %fd344, 0d3EA2EF6CC0F67A49;
	fma.rn.f64 	%fd355, %fd354, %fd344, 0dBEC102B892333B6F;
	fma.rn.f64 	%fd356, %fd355, %fd344, 0d3ECA30375BA9A84E;
	fma.rn.f64 	%fd357, %fd356, %fd344, 0d3ECAAD18DEDEA43E;
	fma.rn.f64 	%fd358, %fd357, %fd344, 0dBEFF05355BC5B225;
	fma.rn.f64 	%fd359, %fd358, %fd344, 0d3F10E37A3108BC8B;
	fma.rn.f64 	%fd360, %fd359, %fd344, 0d3EFB292D828E5CB2;
	fma.rn.f64 	%fd361, %fd360, %fd344, 0dBF4356626EBF9BFA;
	fma.rn.f64 	%fd362, %fd361, %fd344, 0d3F5BCA68F73D6AFC;
	fma.rn.f64 	%fd363, %fd362, %fd344, 0dBF2B6B69EBBC280B;
	fma.rn.f64 	%fd364, %fd363, %fd344, 0dBF9396685912A453;
	fma.rn.f64 	%fd365, %fd364, %fd344, 0d3FBA4F4E2A1ABEF8;
	fma.rn.f64 	%fd366, %fd365, %fd344, 0d3FE45F306DC9C8BB;
	fma.rn.f64 	%fd367, %fd366, %fd344, 0d3FC06EBA8214DB69;
	fma.rn.f64 	%fd368, %fd367, %fd344, %fd344;
	sub.f64 	%fd369, %fd344, %fd368;
	fma.rn.f64 	%fd370, %fd367, %fd344, %fd369;
	neg.f64 	%fd371, %fd368;
	neg.f64 	%fd372, %fd370;
	cvt.rn.f32.f64 	%f11, %fd368;
	mul.f32 	%f12, %f11, 0fBFB8AA3B;
	cvt.rni.f32.f32 	%f13, %f12;
	cvt.f64.f32 	%fd373, %f13;
	fma.rn.f64 	%fd374, %fd373, 0dBFE62E42FEFA39EF, %fd371;
	fma.rn.f64 	%fd375, %fd374, 0d3E5AE904A4741B81, 0d3E928A27F89B6999;
	fma.rn.f64 	%fd376, %fd375, %fd374, 0d3EC71DE715FF7E07;
	fma.rn.f64 	%fd377, %fd376, %fd374, 0d3EFA019A6B0AC45A;
	fma.rn.f64 	%fd378, %fd377, %fd374, 0d3F2A01A017EED94F;
	fma.rn.f64 	%fd379, %fd378, %fd374, 0d3F56C16C17F2A71B;
	fma.rn.f64 	%fd380, %fd379, %fd374, 0d3F811111111173C4;
	fma.rn.f64 	%fd381, %fd380, %fd374, 0d3FA555555555211A;
	fma.rn.f64 	%fd382, %fd381, %fd374, 0d3FC5555555555540;
	fma.rn.f64 	%fd383, %fd382, %fd374, 0d3FE0000000000005;
	mul.f64 	%fd384, %fd374, %fd383;
	fma.rn.f64 	%fd385, %fd384, %fd374, %fd372;
	add.f64 	%fd386, %fd374, %fd385;
	ex2.approx.ftz.f32 	%f14, %f13;
	cvt.f64.f32 	%fd387, %f14;
	mov.f64 	%fd388, 0d3FF0000000000000;
	sub.f64 	%fd389, %fd388, %fd387;
	neg.f64 	%fd390, %fd386;
	fma.rn.f64 	%fd391, %fd390, %fd387, %fd389;
	setp.ge.f64 	%p123, %fd344, 0d4017AFB48DC96626;
	abs.f64 	%fd392, %fd391;
	selp.f64 	%fd393, 0d3FF0000000000000, %fd392, %p123;
	mul.f64 	%fd440, %fd343, %fd393;
$L__BB0_53:
	mul.f64 	%fd394, %fd64, %fd440;
	cvt.rn.f32.f64 	%f15, %fd65;
	sqrt.rn.f32 	%f16, %f15;
	cvt.f64.f32 	%fd395, %f16;
	fma.rn.f64 	%fd441, %fd394, %fd395, %fd441;
$L__BB0_54:
	add.s32 	%r198, %r198, 1;
	setp.ne.s32 	%p124, %r198, 0;
	add.s64 	%rd135, %rd135, 8;
	add.s64 	%rd134, %rd134, 8;
	@%p124 bra 	$L__BB0_24;
	ld.param.u32 	%r189, [_Z12hartree_fockmjjPdS_S_S_S_S__param_1];
	add.s32 	%r197, %r197, 1;
	setp.ne.s32 	%p125, %r197, %r189;
	@%p125 bra 	$L__BB0_23;
$L__BB0_56:
	ld.param.u32 	%r190, [_Z12hartree_fockmjjPdS_S_S_S_S__param_1];
	add.s32 	%r196, %r196, 1;
	setp.ne.s32 	%p126, %r196, %r190;
	@%p126 bra 	$L__BB0_10;
	ld.param.u32 	%r191, [_Z12hartree_fockmjjPdS_S_S_S_S__param_1];
	add.s32 	%r195, %r195, 1;
	setp.ne.s32 	%p127, %r195, %r191;
	@%p127 bra 	$L__BB0_9;
$L__BB0_58:
	ld.param.u64 	%rd129, [_Z12hartree_fockmjjPdS_S_S_S_S__param_8];
	ld.param.u64 	%rd128, [_Z12hartree_fockmjjPdS_S_S_S_S__param_6];
	ld.param.u32 	%r194, [_Z12hartree_fockmjjPdS_S_S_S_S__param_2];
	add.s64 	%rd89, %rd14, -1;
	add.s64 	%rd90, %rd131, -1;
	cvta.to.global.u64 	%rd91, %rd129;
	cvta.to.global.u64 	%rd92, %rd128;
	setp.eq.s64 	%p128, %rd90, %rd17;
	mul.f64 	%fd396, %fd441, 0d3FE0000000000000;
	selp.f64 	%fd397, %fd396, %fd441, %p128;
	setp.eq.s64 	%p129, %rd89, %rd18;
	mul.f64 	%fd398, %fd397, 0d3FE0000000000000;
	selp.f64 	%fd399, %fd398, %fd397, %p129;
	setp.eq.s64 	%p130, %rd131, %rd14;
	setp.eq.s64 	%p131, %rd17, %rd18;
	mul.f64 	%fd400, %fd399, 0d3FE0000000000000;
	selp.f64 	%fd401, %fd400, %fd399, %p131;
	selp.f64 	%fd402, %fd401, %fd399, %p130;
	cvt.u64.u32 	%rd93, %r194;
	mul.lo.s64 	%rd94, %rd90, %rd93;
	add.s64 	%rd95, %rd17, %rd94;
	shl.b64 	%rd96, %rd95, 3;
	add.s64 	%rd97, %rd91, %rd96;
	mad.lo.s64 	%rd98, %rd89, %rd93, %rd18;
	shl.b64 	%rd99, %rd98, 3;
	add.s64 	%rd100, %rd92, %rd99;
	ld.global.f64 	%fd403, [%rd100];
	mul.f64 	%fd404, %fd402, %fd403;
	mul.f64 	%fd405, %fd404, 0d4010000000000000;
	atom.global.add.f64 	%fd406, [%rd97], %fd405;
	add.s64 	%rd101, %rd91, %rd99;
	add.s64 	%rd102, %rd92, %rd96;
	ld.global.f64 	%fd407, [%rd102];
	mul.f64 	%fd408, %fd402, %fd407;
	mul.f64 	%fd409, %fd408, 0d4010000000000000;
	atom.global.add.f64 	%fd410, [%rd101], %fd409;
	add.s64 	%rd103, %rd14, %rd94;
	shl.b64 	%rd104, %rd103, 3;
	add.s64 	%rd105, %rd91, %rd104;
	mul.lo.s64 	%rd106, %rd17, %rd93;
	add.s64 	%rd107, %rd18, %rd106;
	shl.b64 	%rd108, %rd107, 3;
	add.s64 	%rd109, %rd92, %rd108;
	ld.global.f64 	%fd411, [%rd109];
	neg.f64 	%fd412, %fd411;
	mul.f64 	%fd413, %fd402, %fd412;
	atom.global.add.f64 	%fd414, [%rd105+-8], %fd413;
	add.s64 	%rd110, %rd18, %rd94;
	shl.b64 	%rd111, %rd110, 3;
	add.s64 	%rd112, %rd91, %rd111;
	add.s64 	%rd113, %rd14, %rd106;
	shl.b64 	%rd114, %rd113, 3;
	add.s64 	%rd115, %rd92, %rd114;
	ld.global.f64 	%fd415, [%rd115+-8];
	neg.f64 	%fd416, %fd415;
	mul.f64 	%fd417, %fd402, %fd416;
	atom.global.add.f64 	%fd418, [%rd112], %fd417;
	add.s64 	%rd116, %rd91, %rd114;
	add.s64 	%rd117, %rd92, %rd111;
	ld.global.f64 	%fd419, [%rd117];
	neg.f64 	%fd420, %fd419;
	mul.f64 	%fd421, %fd402, %fd420;
	atom.global.add.f64 	%fd422, [%rd116+-8], %fd421;
	add.s64 	%rd118, %rd91, %rd108;
	add.s64 	%rd119, %rd92, %rd104;
	ld.global.f64 	%fd423, [%rd119+-8];
	neg.f64 	%fd424, %fd423;
	mul.f64 	%fd425, %fd402, %fd424;
	atom.global.add.f64 	%fd426, [%rd118], %fd425;
$L__BB0_59:
	ret;

}
.func  (.param .b64 func_retval0) __internal_accurate_pow(
	.param .b64 __internal_accurate_pow_param_0,
	.param .b64 __internal_accurate_pow_param_1
)
{
	.reg .pred 	%p<8>;
	.reg .b32 	%r<49>;
	.reg .b32 	%f<3>;
	.reg .b64 	%fd<109>;

	ld.param.f64 	%fd10, [__internal_accurate_pow_param_0];
	ld.param.f64 	%fd11, [__internal_accurate_pow_param_1];
	{
	.reg .b32 %temp; 
	mov.b64 	{%temp, %r46}, %fd10;
	}
	{
	.reg .b32 %temp; 
	mov.b64 	{%r45, %temp}, %fd10;
	}
	shr.u32 	%r47, %r46, 20;
	setp.gt.u32 	%p1, %r46, 1048575;
	@%p1 bra 	$L__BB1_2;
	mul.f64 	%fd12, %fd10, 0d4350000000000000;
	{
	.reg .b32 %temp; 
	mov.b64 	{%temp, %r46}, %fd12;
	}
	{
	.reg .b32 %temp; 
	mov.b64 	{%r45, %temp}, %fd12;
	}
	shr.u32 	%r16, %r46, 20;
	add.s32 	%r47, %r16, -54;
$L__BB1_2:
	add.s32 	%r48, %r47, -1023;
	and.b32  	%r17, %r46, -2146435073;
	or.b32  	%r18, %r17, 1072693248;
	mov.b64 	%fd107, {%r45, %r18};
	setp.lt.u32 	%p2, %r18, 1073127583;
	@%p2 bra 	$L__BB1_4;
	{
	.reg .b32 %temp; 
	mov.b64 	{%r19, %temp}, %fd107;
	}
	{
	.reg .b32 %temp; 
	mov.b64 	{%temp, %r20}, %fd107;
	}
	add.s32 	%r21, %r20, -1048576;
	mov.b64 	%fd107, {%r19, %r21};
	add.s32 	%r48, %r47, -1022;
$L__BB1_4:
	add.f64 	%fd13, %fd107, 0dBFF0000000000000;
	add.f64 	%fd14, %fd107, 0d3FF0000000000000;
	rcp.approx.ftz.f64 	%fd15, %fd14;
	neg.f64 	%fd16, %fd14;
	fma.rn.f64 	%fd17, %fd16, %fd15, 0d3FF0000000000000;
	fma.rn.f64 	%fd18, %fd17, %fd17, %fd17;
	fma.rn.f64 	%fd19, %fd18, %fd15, %fd15;
	mul.f64 	%fd20, %fd13, %fd19;
	fma.rn.f64 	%fd21, %fd13, %fd19, %fd20;
	mul.f64 	%fd22, %fd21, %fd21;
	fma.rn.f64 	%fd23, %fd22, 0d3EB0F5FF7D2CAFE2, 0d3ED0F5D241AD3B5A;
	fma.rn.f64 	%fd24, %fd23, %fd22, 0d3EF3B20A75488A3F;
	fma.rn.f64 	%fd25, %fd24, %fd22, 0d3F1745CDE4FAECD5;
	fma.rn.f64 	%fd26, %fd25, %fd22, 0d3F3C71C7258A578B;
	fma.rn.f64 	%fd27, %fd26, %fd22, 0d3F6249249242B910;
	fma.rn.f64 	%fd28, %fd27, %fd22, 0d3F89999999999DFB;
	sub.f64 	%fd29, %fd13, %fd21;
	add.f64 	%fd30, %fd29, %fd29;
	neg.f64 	%fd31, %fd21;
	fma.rn.f64 	%fd32, %fd31, %fd13, %fd30;
	mul.f64 	%fd33, %fd19, %fd32;
	fma.rn.f64 	%fd34, %fd22, %fd28, 0d3FB5555555555555;
	mov.f64 	%fd35, 0d3FB5555555555555;
	sub.f64 	%fd36, %fd35, %fd34;
	fma.rn.f64 	%fd37, %fd22, %fd28, %fd36;
	add.f64 	%fd38, %fd37, 0dBC46A4CB00B9E7B0;
	add.f64 	%fd39, %fd34, %fd38;
	sub.f64 	%fd40, %fd34, %fd39;
	add.f64 	%fd41, %fd38, %fd40;
	mul.rn.f64 	%fd42, %fd21, %fd21;
	neg.f64 	%fd43, %fd42;
	fma.rn.f64 	%fd44, %fd21, %fd21, %fd43;
	{
	.reg .b32 %temp; 
	mov.b64 	{%r22, %temp}, %fd33;
	}
	{
	.reg .b32 %temp; 
	mov.b64 	{%temp, %r23}, %fd33;
	}
	add.s32 	%r24, %r23, 1048576;
	mov.b64 	%fd45, {%r22, %r24};
	fma.rn.f64 	%fd46, %fd21, %fd45, %fd44;
	mul.rn.f64 	%fd47, %fd42, %fd21;
	neg.f64 	%fd48, %fd47;
	fma.rn.f64 	%fd49, %fd42, %fd21, %fd48;
	fma.rn.f64 	%fd50, %fd42, %fd33, %fd49;
	fma.rn.f64 	%fd51, %fd46, %fd21, %fd50;
	mul.rn.f64 	%fd52, %fd39, %fd47;
	neg.f64 	%fd53, %fd52;
	fma.rn.f64 	%fd54, %fd39, %fd47, %fd53;
	fma.rn.f64 	%fd55, %fd39, %fd51, %fd54;
	fma.rn.f64 	%fd56, %fd41, %fd47, %fd55;
	add.f64 	%fd57, %fd52, %fd56;
	sub.f64 	%fd58, %fd52, %fd57;
	add.f64 	%fd59, %fd56, %fd58;
	add.f64 	%fd60, %fd21, %fd57;
	sub.f64 	%fd61, %fd21, %fd60;
	add.f64 	%fd62, %fd57, %fd61;
	add.f64 	%fd63, %fd59, %fd62;
	add.f64 	%fd64, %fd33, %fd63;
	add.f64 	%fd65, %fd60, %fd64;
	sub.f64 	%fd66, %fd60, %fd65;
	add.f64 	%fd67, %fd64, %fd66;
	xor.b32  	%r25, %r48, -2147483648;
	mov.b32 	%r26, 1127219200;
	mov.b64 	%fd68, {%r25, %r26};
	mov.b32 	%r27, -2147483648;
	mov.b64 	%fd69, {%r27, %r26};
	sub.f64 	%fd70, %fd68, %fd69;
	fma.rn.f64 	%fd71, %fd70, 0d3FE62E42FEFA39EF, %fd65;
	fma.rn.f64 	%fd72, %fd70, 0dBFE62E42FEFA39EF, %fd71;
	sub.f64 	%fd73, %fd72, %fd65;
	sub.f64 	%fd74, %fd67, %fd73;
	fma.rn.f64 	%fd75, %fd70, 0d3C7ABC9E3B39803F, %fd74;
	add.f64 	%fd76, %fd71, %fd75;
	sub.f64 	%fd77, %fd71, %fd76;
	add.f64 	%fd78, %fd75, %fd77;
	{
	.reg .b32 %temp; 
	mov.b64 	{%temp, %r28}, %fd11;
	}
	{
	.reg .b32 %temp; 
	mov.b64 	{%r29, %temp}, %fd11;
	}
	shl.b32 	%r30, %r28, 1;
	setp.gt.u32 	%p3, %r30, -33554433;
	and.b32  	%r31, %r28, -15728641;
	selp.b32 	%r32, %r31, %r28, %p3;
	mov.b64 	%fd79, {%r29, %r32};
	mul.rn.f64 	%fd80, %fd76, %fd79;
	neg.f64 	%fd81, %fd80;
	fma.rn.f64 	%fd82, %fd76, %fd79, %fd81;
	fma.rn.f64 	%fd83, %fd78, %fd79, %fd82;
	add.f64 	%fd4, %fd80, %fd83;
	sub.f64 	%fd84, %fd80, %fd4;
	add.f64 	%fd5, %fd83, %fd84;
	fma.rn.f64 	%fd85, %fd4, 0d3FF71547652B82FE, 0d4338000000000000;
	{
	.reg .b32 %temp; 
	mov.b64 	{%r13, %temp}, %fd85;
	}
	mov.f64 	%fd86, 0dC338000000000000;
	add.rn.f64 	%fd87, %fd85, %fd86;
	fma.rn.f64 	%fd88, %fd87, 0dBFE62E42FEFA39EF, %fd4;
	fma.rn.f64 	%fd89, %fd87, 0dBC7ABC9E3B39803F, %fd88;
	fma.rn.f64 	%fd90, %fd89, 0d3E5ADE1569CE2BDF, 0d3E928AF3FCA213EA;
	fma.rn.f64 	%fd91, %fd90, %fd89, 0d3EC71DEE62401315;
	fma.rn.f64 	%fd92, %fd91, %fd89, 0d3EFA01997C89EB71;
	fma.rn.f64 	%fd93, %fd92, %fd89, 0d3F2A01A014761F65;
	fma.rn.f64 	%fd94, %fd93, %fd89, 0d3F56C16C1852B7AF;
	fma.rn.f64 	%fd95, %fd94, %fd89, 0d3F81111111122322;
	fma.rn.f64 	%fd96, %fd95, %fd89, 0d3FA55555555502A1;
	fma.rn.f64 	%fd97, %fd96, %fd89, 0d3FC5555555555511;
	fma.rn.f64 	%fd98, %fd97, %fd89, 0d3FE000000000000B;
	fma.rn.f64 	%fd99, %fd98, %fd89, 0d3FF0000000000000;
	fma.rn.f64 	%fd100, %fd99, %fd89, 0d3FF0000000000000;
	{
	.reg .b32 %temp; 
	mov.b64 	{%r14, %temp}, %fd100;
	}
	{
	.reg .b32 %temp; 
	mov.b64 	{%temp, %r15}, %fd100;
	}
	shl.b32 	%r33, %r13, 20;
	add.s32 	%r34, %r33, %r15;
	mov.b64 	%fd108, {%r14, %r34};
	{
	.reg .b32 %temp; 
	mov.b64 	{%temp, %r35}, %fd4;
	}
	mov.b32 	%f2, %r35;
	abs.f32 	%f1, %f2;
	setp.lt.f32 	%p4, %f1, 0f4086232B;
	@%p4 bra 	$L__BB1_7;
	setp.lt.f64 	%p5, %fd4, 0d0000000000000000;
	add.f64 	%fd101, %fd4, 0d7FF0000000000000;
	selp.f64 	%fd108, 0d0000000000000000, %fd101, %p5;
	setp.geu.f32 	%p6, %f1, 0f40874800;
	@%p6 bra 	$L__BB1_7;
	shr.u32 	%r36, %r13, 31;
	add.s32 	%r37, %r13, %r36;
	shr.s32 	%r38, %r37, 1;
	shl.b32 	%r39, %r38, 20;
	add.s32 	%r40, %r15, %r39;
	mov.b64 	%fd102, {%r14, %r40};
	sub.s32 	%r41, %r13, %r38;
	shl.b32 	%r42, %r41, 20;
	add.s32 	%r43, %r42, 1072693248;
	mov.b32 	%r44, 0;
	mov.b64 	%fd103, {%r44, %r43};
	mul.f64 	%fd108, %fd103, %fd102;
$L__BB1_7:
	abs.f64 	%fd104, %fd108;
	setp.eq.f64 	%p7, %fd104, 0d7FF0000000000000;
	fma.rn.f64 	%fd105, %fd108, %fd5, %fd108;
	selp.f64 	%fd106, %fd108, %fd105, %p7;
	st.param.f64 	[func_retval0], %fd106;
	ret;

}


// ===== COMPILED SASS (sm_100) =====

	.target	sm_100

	.elftype	@"ET_EXEC"


//--------------------- .note.nv.tkinfo           --------------------------
	.section	.note.nv.tkinfo,"",@"SHT_NOTE"
	.sectionflags	@"SHF_NOTE_NV_TKINFO"
	.tkinfo
        /*0018*/ 	.word	0x00000002
        /*0030*/ 	.string	""
        /*0030*/ 	.string	"ptxas"
        /*0030*/ 	.string	"Cuda compilation tools, release 13.0, V13.0.88"
        /*0030*/ 	.string	"Build cuda_13.0.r13.0/compiler.36424714_0"
        /*0030*/ 	.string	"-arch sm_100 -m 64 "



//--------------------- .note.nv.cuinfo           --------------------------
	.section	.note.nv.cuinfo,"",@"SHT_NOTE"
	.sectionflags	@"SHF_NOTE_NV_CUINFO"
        /*0018*/ 	.short	0x0002
        /*001a*/ 	.short	0x0064
        /*001c*/ 	.short	0x0082
	.zero		2


//--------------------- .nv.info                  --------------------------
	.section	.nv.info,"",@"SHT_CUDA_INFO"
	.align	4


	//----- nvinfo : EIATTR_REGCOUNT
	.align		4
        /*0000*/ 	.byte	0x04, 0x2f
        /*0002*/ 	.short	(.L_2 - .L_1)
	.align		4
.L_1:
        /*0004*/ 	.word	index@(_Z12hartree_fockmjjPdS_S_S_S_S_)
        /*0008*/ 	.word	0x0000006a


	//----- nvinfo : EIATTR_FRAME_SIZE
	.align		4
.L_2:
        /*000c*/ 	.byte	0x04, 0x11
        /*000e*/ 	.short	(.L_4 - .L_3)
	.align		4
.L_3:
        /*0010*/ 	.word	index@($_Z12hartree_fockmjjPdS_S_S_S_S_$__internal_accurate_pow)
        /*0014*/ 	.word	0x00000000


	//----- nvinfo : EIATTR_FRAME_SIZE
	.align		4
.L_4:
        /*0018*/ 	.byte	0x04, 0x11
        /*001a*/ 	.short	(.L_6 - .L_5)
	.align		4
.L_5:
        /*001c*/ 	.word	index@($__internal_3_$__cuda_sm20_sqrt_rn_f32_slowpath)
        /*0020*/ 	.word	0x00000000


	//----- nvinfo : EIATTR_FRAME_SIZE
	.align		4
.L_6:
        /*0024*/ 	.byte	0x04, 0x11
        /*0026*/ 	.short	(.L_8 - .L_7)
	.align		4
.L_7:
        /*0028*/ 	.word	index@($__internal_2_$__cuda_sm20_dsqrt_rn_f64_mediumpath_v1)
        /*002c*/ 	.word	0x00000000


	//----- nvinfo : EIATTR_FRAME_SIZE
	.align		4
.L_8:
        /*0030*/ 	.byte	0x04, 0x11
        /*0032*/ 	.short	(.L_10 - .L_9)
	.align		4
.L_9:
        /*0034*/ 	.word	index@($__internal_1_$__cuda_sm20_div_rn_f64_full)
        /*0038*/ 	.word	0x00000000


	//----- nvinfo : EIATTR_FRAME_SIZE
	.align		4
.L_10:
        /*003c*/ 	.byte	0x04, 0x11
        /*003e*/ 	.short	(.L_12 - .L_11)
	.align		4
.L_11:
        /*0040*/ 	.word	index@($__internal_0_$__cuda_sm20_dblrcp_rn_slowpath_v3)
        /*0044*/ 	.word	0x00000000


	//----- nvinfo : EIATTR_FRAME_SIZE
	.align		4
.L_12:
        /*0048*/ 	.byte	0x04, 0x11
        /*004a*/ 	.short	(.L_14 - .L_13)
	.align		4
.L_13:
        /*004c*/ 	.word	index@(_Z12hartree_fockmjjPdS_S_S_S_S_)
        /*0050*/ 	.word	0x00000000


	//----- nvinfo : EIATTR_MIN_STACK_SIZE
	.align		4
.L_14:
        /*0054*/ 	.byte	0x04, 0x12
        /*0056*/ 	.short	(.L_16 - .L_15)
	.align		4
.L_15:
        /*0058*/ 	.word	index@(_Z12hartree_fockmjjPdS_S_S_S_S_)
        /*005c*/ 	.word	0x00000000
.L_16:


//--------------------- .nv.compat                --------------------------
	.section	.nv.compat,"",@"SHT_CUDA_COMPAT_INFO"
	.align	4
        /*0000*/ 	.byte	0x02, 0x09, 0x00, 0x00, 0x02, 0x02, 0x01, 0x00, 0x02, 0x05, 0x05, 0x00, 0x03, 0x07, 0x01, 0x01
        /*0010*/ 	.byte	0x02, 0x03, 0x00, 0x00, 0x02, 0x06, 0x01, 0x00, 0x04, 0x0b, 0x08, 0x00, 0x01, 0x00, 0x00, 0x00
        /*0020*/ 	.byte	0x00, 0x00, 0x00, 0x00


//--------------------- .nv.info._Z12hartree_fockmjjPdS_S_S_S_S_ --------------------------
	.section	.nv.info._Z12hartree_fockmjjPdS_S_S_S_S_,"",@"SHT_CUDA_INFO"
	.sectionflags	@""
	.align	4


	//----- nvinfo : EIATTR_CUDA_API_VERSION
	.align		4
        /*0000*/ 	.byte	0x04, 0x37
        /*0002*/ 	.short	(.L_18 - .L_17)
.L_17:
        /*0004*/ 	.word	0x00000082


	//----- nvinfo : EIATTR_KPARAM_INFO
	.align		4
.L_18:
        /*0008*/ 	.byte	0x04, 0x17
        /*000a*/ 	.short	(.L_20 - .L_19)
.L_19:
        /*000c*/ 	.word	0x00000000
        /*0010*/ 	.short	0x0008
        /*0012*/ 	.short	0x0038
        /*0014*/ 	.byte	0x00, 0xf5, 0x21, 0x00


	//----- nvinfo : EIATTR_KPARAM_INFO
	.align		4
.L_20:
        /*0018*/ 	.byte	0x04, 0x17
        /*001a*/ 	.short	(.L_22 - .L_21)
.L_21:
        /*001c*/ 	.word	0x00000000
        /*0020*/ 	.short	0x0007
        /*0022*/ 	.short	0x0030
        /*0024*/ 	.byte	0x00, 0xf5, 0x21, 0x00


	//----- nvinfo : EIATTR_KPARAM_INFO
	.align		4
.L_22:
        /*0028*/ 	.byte	0x04, 0x17
        /*002a*/ 	.short	(.L_24 - .L_23)
.L_23:
        /*002c*/ 	.word	0x00000000
        /*0030*/ 	.short	0x0006
        /*0032*/ 	.short	0x0028
        /*0034*/ 	.byte	0x00, 0xf5, 0x21, 0x00


	//----- nvinfo : EIATTR_KPARAM_INFO
	.align		4
.L_24:
        /*0038*/ 	.byte	0x04, 0x17
        /*003a*/ 	.short	(.L_26 - .L_25)
.L_25:
        /*003c*/ 	.word	0x00000000
        /*0040*/ 	.short	0x0005
        /*0042*/ 	.short	0x0020
        /*0044*/ 	.byte	0x00, 0xf5, 0x21, 0x00


	//----- nvinfo : EIATTR_KPARAM_INFO
	.align		4
.L_26:
        /*0048*/ 	.byte	0x04, 0x17
        /*004a*/ 	.short	(.L_28 - .L_27)
.L_27:
        /*004c*/ 	.word	0x00000000
        /*0050*/ 	.short	0x0004
        /*0052*/ 	.short	0x0018
        /*0054*/ 	.byte	0x00, 0xf5, 0x21, 0x00


	//----- nvinfo : EIATTR_KPARAM_INFO
	.align		4
.L_28:
        /*0058*/ 	.byte	0x04, 0x17
        /*005a*/ 	.short	(.L_30 - .L_29)
.L_29:
        /*005c*/ 	.word	0x00000000
        /*0060*/ 	.short	0x0003
        /*0062*/ 	.short	0x0010
        /*0064*/ 	.byte	0x00, 0xf5, 0x21, 0x00


	//----- nvinfo : EIATTR_KPARAM_INFO
	.align		4
.L_30:
        /*0068*/ 	.byte	0x04, 0x17
        /*006a*/ 	.short	(.L_32 - .L_31)
.L_31:
        /*006c*/ 	.word	0x00000000
        /*0070*/ 	.short	0x0002
        /*0072*/ 	.short	0x000c
        /*0074*/ 	.byte	0x00, 0xf0, 0x11, 0x00


	//----- nvinfo : EIATTR_KPARAM_INFO
	.align		4
.L_32:
        /*0078*/ 	.byte	0x04, 0x17
        /*007a*/ 	.short	(.L_34 - .L_33)
.L_33:
        /*007c*/ 	.word	0x00000000
        /*0080*/ 	.short	0x0001
        /*0082*/ 	.short	0x0008
        /*0084*/ 	.byte	0x00, 0xf0, 0x11, 0x00


	//----- nvinfo : EIATTR_KPARAM_INFO
	.align		4
.L_34:
        /*0088*/ 	.byte	0x04, 0x17
        /*008a*/ 	.short	(.L_36 - .L_35)
.L_35:
        /*008c*/ 	.word	0x00000000
        /*0090*/ 	.short	0x0000
        /*0092*/ 	.short	0x0000
        /*0094*/ 	.byte	0x00, 0xf0, 0x21, 0x00


	//----- nvinfo : EIATTR_SPARSE_MMA_MASK
	.align		4
.L_36:
        /*0098*/ 	.byte	0x03, 0x50
        /*009a*/ 	.short	0x0000


	//----- nvinfo : EIATTR_MAXREG_COUNT
	.align		4
        /*009c*/ 	.byte	0x03, 0x1b
        /*009e*/ 	.short	0x00ff


	//----- nvinfo : EIATTR_MERCURY_ISA_VERSION
	.align		4
        /*00a0*/ 	.byte	0x03, 0x5f
        /*00a2*/ 	.short	0x0101


	//----- nvinfo : EIATTR_VRC_CTA_INIT_COUNT
	.align		4
        /*00a4*/ 	.byte	0x02, 0x4a
	.zero		1
	.zero		1


	//----- nvinfo : EIATTR_EXIT_INSTR_OFFSETS
	.align		4
        /*00a8*/ 	.byte	0x04, 0x1c
        /*00aa*/ 	.short	(.L_38 - .L_37)


	//   ....[0]....
.L_37:
        /*00ac*/ 	.word	0x000003e0


	//   ....[1]....
        /*00b0*/ 	.word	0x000042d0


	//----- nvinfo : EIATTR_CRS_STACK_SIZE
	.align		4
.L_38:
        /*00b4*/ 	.byte	0x04, 0x1e
        /*00b6*/ 	.short	(.L_40 - .L_39)
.L_39:
        /*00b8*/ 	.word	0x00000000


	//----- nvinfo : EIATTR_CBANK_PARAM_SIZE
	.align		4
.L_40:
        /*00bc*/ 	.byte	0x03, 0x19
        /*00be*/ 	.short	0x0040


	//----- nvinfo : EIATTR_PARAM_CBANK
	.align		4
        /*00c0*/ 	.byte	0x04, 0x0a
        /*00c2*/ 	.short	(.L_42 - .L_41)
	.align		4
.L_41:
        /*00c4*/ 	.word	index@(.nv.constant0._Z12hartree_fockmjjPdS_S_S_S_S_)
        /*00c8*/ 	.short	0x0380
        /*00ca*/ 	.short	0x0040


	//----- nvinfo : EIATTR_SW_WAR
	.align		4
.L_42:
        /*00cc*/ 	.byte	0x04, 0x36
        /*00ce*/ 	.short	(.L_44 - .L_43)
.L_43:
        /*00d0*/ 	.word	0x00000008
.L_44:


//--------------------- .nv.callgraph             --------------------------
	.section	.nv.callgraph,"",@"SHT_CUDA_CALLGRAPH"
	.align	4
	.sectionentsize	8
	.align		4
        /*0000*/ 	.word	0x00000000
	.align		4
        /*0004*/ 	.word	0xffffffff
	.align		4
        /*0008*/ 	.word	0x00000000
	.align		4
        /*000c*/ 	.word	0xfffffffe
	.align		4
        /*0010*/ 	.word	0x00000000
	.align		4
        /*0014*/ 	.word	0xfffffffd
	.align		4
        /*0018*/ 	.word	0x00000000
	.align		4
        /*001c*/ 	.word	0xfffffffc


//--------------------- .nv.constant4             --------------------------
	.section	.nv.constant4,"a",@progbits
	.align	8
	.align		8
.nv.constant4:
        /*0000*/ 	.dword	dev_consts


//--------------------- .text._Z12hartree_fockmjjPdS_S_S_S_S_ --------------------------
	.section	.text._Z12hartree_fockmjjPdS_S_S_S_S_,"ax",@progbits
	.align	128
        .global         _Z12hartree_fockmjjPdS_S_S_S_S_
        .type           _Z12hartree_fockmjjPdS_S_S_S_S_,@function
        .size           _Z12hartree_fockmjjPdS_S_S_S_S_,(.L_x_83 - _Z12hartree_fockmjjPdS_S_S_S_S_)
        .other          _Z12hartree_fockmjjPdS_S_S_S_S_,@"STO_CUDA_ENTRY STV_DEFAULT"
_Z12hartree_fockmjjPdS_S_S_S_S_:
.text._Z12hartree_fockmjjPdS_S_S_S_S_:
[----:B------:R-:W-:Y:S01]  /*0000*/  LDC R1, c[0x0][0x37c] ;  /* 0x0000df00ff017b82 */ /* 0x000fe20000000800 */
[----:B------:R-:W0:Y:S07]  /*0010*/  S2R R3, SR_TID.X ;  /* 0x0000000000037919 */ /* 0x000e2e0000002100 */
[----:B------:R-:W0:Y:S01]  /*0020*/  S2UR UR4, SR_CTAID.X ;  /* 0x00000000000479c3 */ /* 0x000e220000002500 */
[----:B------:R-:W-:Y:S07]  /*0030*/  BSSY.RECONVERGENT B0, `(.L_x_0) ;  /* 0x0000013000007945 */ /* 0x000fee0003800200 */
[----:B------:R-:W0:Y:S02]  /*0040*/  LDC R10, c[0x0][0x360] ;  /* 0x0000d800ff0a7b82 */ /* 0x000e240000000800 */
[----:B0-----:R-:W-:-:S04]  /*0050*/  IMAD R10, R10, UR4, R3 ;  /* 0x000000040a0a7c24 */ /* 0x001fc8000f8e0203 */
[----:B------:R-:W-:-:S04]  /*0060*/  IMAD.WIDE.U32 R2, R10, 0x2, RZ ;  /* 0x000000020a027825 */ /* 0x000fc800078e00ff */
[----:B------:R-:W0:Y:S02]  /*0070*/  I2F.U64 R0, R2 ;  /* 0x0000000200007312 */ /* 0x000e240000301000 */
[----:B0-----:R-:W-:-:S06]  /*0080*/  VIADD R4, R0, 0xf3000000 ;  /* 0xf300000000047836 */ /* 0x001fcc0000000000 */
[----:B------:R0:W1:Y:S01]  /*0090*/  MUFU.RSQ R5, R0 ;  /* 0x0000000000057308 */ /* 0x0000620000001400 */
[----:B------:R-:W-:-:S13]  /*00a0*/  ISETP.GT.U32.AND P0, PT, R4, 0x727fffff, PT ;  /* 0x727fffff0400780c */ /* 0x000fda0003f04070 */
[----:B0-----:R-:W-:Y:S05]  /*00b0*/  @!P0 BRA `(.L_x_1) ;  /* 0x0000000000188947 */ /* 0x001fea0003800000 */
[----:B------:R-:W-:Y:S01]  /*00c0*/  BSSY.RECONVERGENT B1, `(.L_x_2) ;  /* 0x0000003000017945 */ /* 0x000fe20003800200 */
[----:B------:R-:W-:-:S07]  /*00d0*/  MOV R75, 0xf0 ;  /* 0x000000f0004b7802 */ /* 0x000fce0000000f00 */
[----:B-1----:R-:W-:Y:S05]  /*00e0*/  CALL.REL.NOINC `($__internal_3_$__cuda_sm20_sqrt_rn_f32_slowpath) ;  /* 0x0000004c00687944 */ /* 0x002fea0003c00000 */
[----:B------:R-:W-:Y:S05]  /*00f0*/  BSYNC.RECONVERGENT B1 ;  /* 0x0000000000017941 */ /* 0x000fea0003800200 */
.L_x_2:
[----:B------:R-:W-:Y:S01]  /*0100*/  IMAD.MOV.U32 R2, RZ, RZ, R0 ;  /* 0x000000ffff027224 */ /* 0x000fe200078e0000 */
[----:B------:R-:W-:Y:S06]  /*0110*/  BRA `(.L_x_3) ;  /* 0x0000000000107947 */ /* 0x000fec0003800000 */
.L_x_1:
[----:B-1----:R-:W-:Y:S01]  /*0120*/  FMUL.FTZ R3, R0, R5 ;  /* 0x0000000500037220 */ /* 0x002fe20000410000 */
[----:B------:R-:W-:-:S03]  /*0130*/  FMUL.FTZ R2, R5, 0.5 ;  /* 0x3f00000005027820 */ /* 0x000fc60000410000 */
[----:B------:R-:W-:-:S04]  /*0140*/  FFMA R0, -R3, R3, R0 ;  /* 0x0000000303007223 */ /* 0x000fc80000000100 */
[----:B------:R-:W-:-:S07]  /*0150*/  FFMA R2, R0, R2, R3 ;  /* 0x0000000200027223 */ /* 0x000fce0000000003 */
.L_x_3:
[----:B------:R-:W-:Y:S05]  /*0160*/  BSYNC.RECONVERGENT B0 ;  /* 0x0000000000007941 */ /* 0x000fea0003800200 */
.L_x_0:
[----:B------:R-:W0:Y:S01]  /*0170*/  F2I.U64.TRUNC R2, R2 ;  /* 0x0000000200027311 */ /* 0x000e22000020d800 */
[----:B------:R-:W-:Y:S01]  /*0180*/  BSSY.RECONVERGENT B0, `(.L_x_4) ;  /* 0x0000014000007945 */ /* 0x000fe20003800200 */
[----:B------:R-:W1:Y:S06]  /*0190*/  LDCU.64 UR6, c[0x0][0x358] ;  /* 0x00006b00ff0677ac */ /* 0x000e6c0008000a00 */
[----:B------:R2:W3:Y:S01]  /*01a0*/  I2F.F64.U32 R4, R10 ;  /* 0x0000000a00047312 */ /* 0x0004e20000201800 */
[----:B0-----:R-:W-:Y:S02]  /*01b0*/  IMAD.MOV.U32 R11, RZ, RZ, R2 ;  /* 0x000000ffff0b7224 */ /* 0x001fe400078e0002 */
[----:B--2---:R-:W-:-:S07]  /*01c0*/  IMAD.MOV.U32 R0, RZ, RZ, R3 ;  /* 0x000000ffff007224 */ /* 0x004fce00078e0003 */
.L_x_5:
[-C--:B------:R-:W-:Y:S02]  /*01d0*/  IMAD R2, R0, R11.reuse, RZ ;  /* 0x0000000b00027224 */ /* 0x080fe400078e02ff */
[----:B------:R-:W-:-:S04]  /*01e0*/  IMAD.WIDE.U32 R8, R11, R11, RZ ;  /* 0x0000000b0b087225 */ /* 0x000fc800078e00ff */
[C---:B------:R-:W-:Y:S01]  /*01f0*/  IMAD R3, R11.reuse, R0, R2 ;  /* 0x000000000b037224 */ /* 0x040fe200078e0202 */
[C---:B------:R-:W-:Y:S01]  /*0200*/  IADD3 R6, P0, PT, R11.reuse, R8, RZ ;  /* 0x000000080b067210 */ /* 0x040fe20007f1e0ff */
[----:B------:R-:W-:Y:S01]  /*0210*/  IMAD.MOV.U32 R2, RZ, RZ, R11 ;  /* 0x000000ffff027224 */ /* 0x000fe200078e000b */
[----:B------:R-:W-:Y:S01]  /*0220*/  IADD3 R11, P1, PT, R11, 0x1, RZ ;  /* 0x000000010b0b7810 */ /* 0x000fe20007f3e0ff */
[----:B------:R-:W-:-:S04]  /*0230*/  IMAD.IADD R13, R9, 0x1, R3 ;  /* 0x00000001090d7824 */ /* 0x000fc800078e0203 */
[----:B------:R-:W-:-:S05]  /*0240*/  IMAD.X R3, R0, 0x1, R13, P0 ;  /* 0x0000000100037824 */ /* 0x000fca00000e060d */
[--C-:B------:R-:W-:Y:S02]  /*0250*/  SHF.R.U64 R6, R6, 0x1, R3.reuse ;  /* 0x0000000106067819 */ /* 0x100fe40000001203 */
[----:B------:R-:W-:Y:S01]  /*0260*/  SHF.R.U32.HI R7, RZ, 0x1, R3 ;  /* 0x00000001ff077819 */ /* 0x000fe20000011603 */
[--C-:B------:R-:W-:Y:S02]  /*0270*/  IMAD.MOV.U32 R3, RZ, RZ, R0.reuse ;  /* 0x000000ffff037224 */ /* 0x100fe400078e0000 */
[----:B------:R-:W-:-:S03]  /*0280*/  IMAD.X R0, RZ, RZ, R0, P1 ;  /* 0x000000ffff007224 */ /* 0x000fc600008e0600 */
[----:B------:R-:W3:Y:S02]  /*0290*/  I2F.F64.U64 R6, R6 ;  /* 0x0000000600067312 */ /* 0x000ee40000301800 */
[----:B---3--:R-:W-:-:S14]  /*02a0*/  DSETP.GEU.AND P0, PT, R6, R4, PT ;  /* 0x000000040600722a */ /* 0x008fdc0003f0e000 */
[----:B------:R-:W-:Y:S05]  /*02b0*/  @!P0 BRA `(.L_x_5) ;  /* 0xfffffffc00c48947 */ /* 0x000fea000383ffff */
[----:B-1----:R-:W-:Y:S05]  /*02c0*/  BSYNC.RECONVERGENT B0 ;  /* 0x0000000000007941 */ /* 0x002fea0003800200 */
.L_x_4:
[----:B------:R-:W-:Y:S01]  /*02d0*/  IADD3 R7, P0, PT, -R2, R8, RZ ;  /* 0x0000000802077210 */ /* 0x000fe20007f1e1ff */
[----:B------:R-:W0:Y:S04]  /*02e0*/  LDCU.64 UR4, c[0x0][0x3b0] ;  /* 0x00007600ff0477ac */ /* 0x000e280008000a00 */
[----:B------:R-:W-:-:S05]  /*02f0*/  IMAD.X R0, R13, 0x1, ~R3, P0 ;  /* 0x000000010d007824 */ /* 0x000fca00000e0e03 */
[--C-:B------:R-:W-:Y:S02]  /*0300*/  SHF.R.U64 R7, R7, 0x1, R0.reuse ;  /* 0x0000000107077819 */ /* 0x100fe40000001200 */
[----:B------:R-:W-:Y:S02]  /*0310*/  SHF.R.U32.HI R0, RZ, 0x1, R0 ;  /* 0x00000001ff007819 */ /* 0x000fe40000011600 */
[----:B------:R-:W-:-:S05]  /*0320*/  IADD3 R6, P0, PT, R10, -R7, RZ ;  /* 0x800000070a067210 */ /* 0x000fca0007f1e0ff */
[----:B------:R-:W-:Y:S01]  /*0330*/  IMAD.X R7, RZ, RZ, ~R0, P0 ;  /* 0x000000ffff077224 */ /* 0x000fe200000e0e00 */
[----:B0-----:R-:W-:Y:S02]  /*0340*/  LEA R8, P0, R6, UR4, 0x3 ;  /* 0x0000000406087c11 */ /* 0x001fe4000f8018ff */
[----:B------:R-:W-:Y:S02]  /*0350*/  LEA R10, P1, R2, UR4, 0x3 ;  /* 0x00000004020a7c11 */ /* 0x000fe4000f8218ff */
[----:B------:R-:W-:Y:S02]  /*0360*/  LEA.HI.X R9, R6, UR5, R7, 0x3, P0 ;  /* 0x0000000506097c11 */ /* 0x000fe400080f1c07 */
[----:B------:R-:W-:-:S04]  /*0370*/  LEA.HI.X R11, R2, UR5, R3, 0x3, P1 ;  /* 0x00000005020b7c11 */ /* 0x000fc800088f1c03 */
[----:B------:R-:W2:Y:S04]  /*0380*/  LDG.E.64 R8, desc[UR6][R8.64] ;  /* 0x0000000608087981 */ /* 0x000ea8000c1e1b00 */
[----:B------:R-:W2:Y:S01]  /*0390*/  LDG.E.64 R4, desc[UR6][R10.64] ;  /* 0x000000060a047981 */ /* 0x000ea2000c1e1b00 */
[----:B------:R-:W-:Y:S01]  /*03a0*/  UMOV UR4, 0x812dea11 ;  /* 0x812dea1100047882 */ /* 0x000fe20000000000 */
[----:B------:R-:W-:Y:S01]  /*03b0*/  UMOV UR5, 0x3d719799 ;  /* 0x3d71979900057882 */ /* 0x000fe20000000000 */
[----:B--2---:R-:W-:-:S08]  /*03c0*/  DMUL R4, R4, R8 ;  /* 0x0000000804047228 */ /* 0x004fd00000000000 */
[----:B------:R-:W-:-:S14]  /*03d0*/  DSETP.GT.AND P0, PT, R4, UR4, PT ;  /* 0x0000000404007e2a */ /* 0x000fdc000bf04000 */
[----:B------:R-:W-:Y:S05]  /*03e0*/  @!P0 EXIT ;  /* 0x000000000000894d */ /* 0x000fea0003800000 */
[C---:B------:R-:W-:Y:S01]  /*03f0*/  SHF.L.U64.HI R5, R2.reuse, 0x1, R3 ;  /* 0x0000000102057819 */ /* 0x040fe20000010203 */
[----:B------:R-:W-:Y:S01]  /*0400*/  IMAD.SHL.U32 R4, R2, 0x2, RZ ;  /* 0x0000000202047824 */ /* 0x000fe200078e00ff */
[----:B------:R-:W-:Y:S04]  /*0410*/  BSSY.RECONVERGENT B0, `(.L_x_6) ;  /* 0x000000e000007945 */ /* 0x000fe80003800200 */
[----:B------:R-:W0:Y:S02]  /*0420*/  I2F.U64 R5, R4 ;  /* 0x0000000400057312 */ /* 0x000e240000301000 */
[----:B0-----:R-:W-:-:S06]  /*0430*/  VIADD R0, R5, 0xf3000000 ;  /* 0xf300000005007836 */ /* 0x001fcc0000000000 */
[----:B------:R0:W1:Y:S01]  /*0440*/  MUFU.RSQ R8, R5 ;  /* 0x0000000500087308 */ /* 0x0000620000001400 */
[----:B------:R-:W-:-:S13]  /*0450*/  ISETP.GT.U32.AND P0, PT, R0, 0x727fffff, PT ;  /* 0x727fffff0000780c */ /* 0x000fda0003f04070 */
[----:B0-----:R-:W-:Y:S05]  /*0460*/  @!P0 BRA `(.L_x_7) ;  /* 0x0000000000108947 */ /* 0x001fea0003800000 */
[----:B------:R-:W-:Y:S01]  /*0470*/  IMAD.MOV.U32 R0, RZ, RZ, R5 ;  /* 0x000000ffff007224 */ /* 0x000fe200078e0005 */
[----:B------:R-:W-:-:S07]  /*0480*/  MOV R75, 0x4a0 ;  /* 0x000004a0004b7802 */ /* 0x000fce0000000f00 */
[----:B-1----:R-:W-:Y:S05]  /*0490*/  CALL.REL.NOINC `($__internal_3_$__cuda_sm20_sqrt_rn_f32_slowpath) ;  /* 0x00000048007c7944 */ /* 0x002fea0003c00000 */
[----:B------:R-:W-:Y:S05]  /*04a0*/  BRA `(.L_x_8) ;  /* 0x0000000000107947 */ /* 0x000fea0003800000 */
.L_x_7:
[----:B-1----:R-:W-:Y:S01]  /*04b0*/  FMUL.FTZ R0, R5, R8 ;  /* 0x0000000805007220 */ /* 0x002fe20000410000 */
[----:B------:R-:W-:-:S03]  /*04c0*/  FMUL.FTZ R4, R8, 0.5 ;  /* 0x3f00000008047820 */ /* 0x000fc60000410000 */
[----:B------:R-:W-:-:S04]  /*04d0*/  FFMA R5, -R0, R0, R5 ;  /* 0x0000000000057223 */ /* 0x000fc80000000105 */
[----:B------:R-:W-:-:S07]  /*04e0*/  FFMA R0, R5, R4, R0 ;  /* 0x0000000405007223 */ /* 0x000fce0000000000 */
.L_x_8:
[----:B------:R-:W-:Y:S05]  /*04f0*/  BSYNC.RECONVERGENT B0 ;  /* 0x0000000000007941 */ /* 0x000fea0003800200 */
.L_x_6:
[----:B------:R0:W1:Y:S01]  /*0500*/  F2I.U64.TRUNC R4, R0 ;  /* 0x0000000000047311 */ /* 0x000062000020d800 */
[----:B------:R-:W-:Y:S01]  /*0510*/  BSSY.RECONVERGENT B0, `(.L_x_9) ;  /* 0x0000013000007945 */ /* 0x000fe20003800200 */
[----:B------:R-:W-:Y:S02]  /*0520*/  IMAD.MOV.U32 R15, RZ, RZ, -0x1 ;  /* 0xffffffffff0f7424 */ /* 0x000fe400078e00ff */
[----:B------:R-:W-:-:S04]  /*0530*/  IMAD.MOV.U32 R14, RZ, RZ, -0x1 ;  /* 0xffffffffff0e7424 */ /* 0x000fc800078e00ff */
[----:B------:R0:W2:Y:S03]  /*0540*/  I2F.F64.U64 R10, R2 ;  /* 0x00000002000a7312 */ /* 0x0000a60000301800 */
.L_x_10:
[----:B-1----:R-:W-:Y:S01]  /*0550*/  IADD3 R4, P0, PT, R4, R15, RZ ;  /* 0x0000000f04047210 */ /* 0x002fe20007f1e0ff */
[----:B------:R-:W-:-:S04]  /*0560*/  IMAD.MOV.U32 R15, RZ, RZ, 0x1 ;  /* 0x00000001ff0f7424 */ /* 0x000fc800078e00ff */
[----:B------:R-:W-:Y:S02]  /*0570*/  IMAD.X R5, R5, 0x1, R14, P0 ;  /* 0x0000000105057824 */ /* 0x000fe400000e060e */
[----:B------:R-:W-:-:S04]  /*0580*/  IMAD.WIDE.U32 R12, R4, R4, RZ ;  /* 0x00000004040c7225 */ /* 0x000fc800078e00ff */
[----:B0-----:R-:W-:Y:S01]  /*0590*/  IMAD R0, R5, R4, RZ ;  /* 0x0000000405007224 */ /* 0x001fe200078e02ff */
[C---:B------:R-:W-:Y:S01]  /*05a0*/  IADD3 R8, P0, PT, R4.reuse, R12, RZ ;  /* 0x0000000c04087210 */ /* 0x040fe20007f1e0ff */
[----:B------:R-:W-:Y:S02]  /*05b0*/  IMAD.MOV.U32 R14, RZ, RZ, RZ ;  /* 0x000000ffff0e7224 */ /* 0x000fe400078e00ff */
[----:B------:R-:W-:-:S04]  /*05c0*/  IMAD R9, R4, R5, R0 ;  /* 0x0000000504097224 */ /* 0x000fc800078e0200 */
[----:B------:R-:W-:-:S04]  /*05d0*/  IMAD.IADD R16, R13, 0x1, R9 ;  /* 0x000000010d107824 */ /* 0x000fc800078e0209 */
[----:B------:R-:W-:-:S05]  /*05e0*/  IMAD.X R9, R16, 0x1, R5, P0 ;  /* 0x0000000110097824 */ /* 0x000fca00000e0605 */
[--C-:B------:R-:W-:Y:S02]  /*05f0*/  SHF.R.U64 R8, R8, 0x1, R9.reuse ;  /* 0x0000000108087819 */ /* 0x100fe40000001209 */
[----:B------:R-:W-:-:S06]  /*0600*/  SHF.R.U32.HI R9, RZ, 0x1, R9 ;  /* 0x00000001ff097819 */ /* 0x000fcc0000011609 */
[----:B------:R-:W2:Y:S02]  /*0610*/  I2F.F64.U64 R8, R8 ;  /* 0x0000000800087312 */ /* 0x000ea40000301800 */
[----:B--2---:R-:W-:-:S14]  /*0620*/  DSETP.GEU.AND P0, PT, R8, R10, PT ;  /* 0x0000000a0800722a */ /* 0x004fdc0003f0e000 */
[----:B------:R-:W-:Y:S05]  /*0630*/  @!P0 BRA `(.L_x_10) ;  /* 0xfffffffc00c48947 */ /* 0x000fea000383ffff */
[----:B------:R-:W-:Y:S05]  /*0640*/  BSYNC.RECONVERGENT B0 ;  /* 0x0000000000007941 */ /* 0x000fea0003800200 */
.L_x_9:
[C---:B------:R-:W-:Y:S01]  /*0650*/  SHF.L.U64.HI R9, R6.reuse, 0x1, R7 ;  /* 0x0000000106097819 */ /* 0x040fe20000010207 */
[----:B------:R-:W-:Y:S01]  /*0660*/  IMAD.SHL.U32 R8, R6, 0x2, RZ ;  /* 0x0000000206087824 */ /* 0x000fe200078e00ff */
[----:B------:R-:W-:Y:S01]  /*0670*/  IADD3 R19, P1, PT, -R4, R12, RZ ;  /* 0x0000000c04137210 */ /* 0x000fe20007f3e1ff */
[----:B------:R-:W-:Y:S03]  /*0680*/  BSSY.RECONVERGENT B0, `(.L_x_11) ;  /* 0x0000010000007945 */ /* 0x000fe60003800200 */
[----:B------:R-:W0:Y:S01]  /*0690*/  I2F.U64 R9, R8 ;  /* 0x0000000800097312 */ /* 0x000e220000301000 */
[----:B------:R-:W-:Y:S02]  /*06a0*/  IMAD.X R14, R16, 0x1, ~R5, P1 ;  /* 0x00000001100e7824 */ /* 0x000fe400008e0e05 */
[----:B0-----:R-:W-:-:S05]  /*06b0*/  VIADD R0, R9, 0xf3000000 ;  /* 0xf300000009007836 */ /* 0x001fca0000000000 */
[----:B------:R0:W1:Y:S01]  /*06c0*/  MUFU.RSQ R10, R9 ;  /* 0x00000009000a7308 */ /* 0x0000620000001400 */
[----:B------:R-:W-:-:S13]  /*06d0*/  ISETP.GT.U32.AND P0, PT, R0, 0x727fffff, PT ;  /* 0x727fffff0000780c */ /* 0x000fda0003f04070 */
[----:B0-----:R-:W-:Y:S05]  /*06e0*/  @!P0 BRA `(.L_x_12) ;  /* 0x0000000000148947 */ /* 0x001fea0003800000 */
[----:B------:R-:W-:Y:S01]  /*06f0*/  IMAD.MOV.U32 R0, RZ, RZ, R9 ;  /* 0x000000ffff007224 */ /* 0x000fe200078e0009 */
[----:B------:R-:W-:-:S07]  /*0700*/  MOV R75, 0x720 ;  /* 0x00000720004b7802 */ /* 0x000fce0000000f00 */
[----:B-1----:R-:W-:Y:S05]  /*0710*/  CALL.REL.NOINC `($__internal_3_$__cuda_sm20_sqrt_rn_f32_slowpath) ;  /* 0x0000004400dc7944 */ /* 0x002fea0003c00000 */
[----:B------:R-:W-:Y:S01]  /*0720*/  IMAD.MOV.U32 R8, RZ, RZ, R0 ;  /* 0x000000ffff087224 */ /* 0x000fe200078e0000 */
[----:B------:R-:W-:Y:S06]  /*0730*/  BRA `(.L_x_13) ;  /* 0x0000000000107947 */ /* 0x000fec0003800000 */
.L_x_12:
[----:B-1----:R-:W-:Y:S01]  /*0740*/  FMUL.FTZ R8, R9, R10 ;  /* 0x0000000a09087220 */ /* 0x002fe20000410000 */
[----:B------:R-:W-:-:S03]  /*0750*/  FMUL.FTZ R0, R10, 0.5 ;  /* 0x3f0000000a007820 */ /* 0x000fc60000410000 */
[----:B------:R-:W-:-:S04]  /*0760*/  FFMA R9, -R8, R8, R9 ;  /* 0x0000000808097223 */ /* 0x000fc80000000109 */
[----:B------:R-:W-:-:S07]  /*0770*/  FFMA R8, R9, R0, R8 ;  /* 0x0000000009087223 */ /* 0x000fce0000000008 */
.L_x_13:
[----:B------:R-:W-:Y:S05]  /*0780*/  BSYNC.RECONVERGENT B0 ;  /* 0x0000000000007941 */ /* 0x000fea0003800200 */
.L_x_11:
[----:B------:R-:W0:Y:S01]  /*0790*/  F2I.U64.TRUNC R8, R8 ;  /* 0x0000000800087311 */ /* 0x000e22000020d800 */
[----:B------:R-:W-:Y:S07]  /*07a0*/  BSSY.RECONVERGENT B0, `(.L_x_14) ;  /* 0x0000013000007945 */ /* 0x000fee0003800200 */
[----:B------:R1:W2:Y:S01]  /*07b0*/  I2F.F64.U64 R10, R6 ;  /* 0x00000006000a7312 */ /* 0x0002a20000301800 */
[----:B0-----:R-:W-:Y:S02]  /*07c0*/  IMAD.MOV.U32 R15, RZ, RZ, R8 ;  /* 0x000000ffff0f7224 */ /* 0x001fe400078e0008 */
[----:B------:R-:W-:-:S07]  /*07d0*/  IMAD.MOV.U32 R0, RZ, RZ, R9 ;  /* 0x000000ffff007224 */ /* 0x000fce00078e0009 */
.L_x_15:
[-C--:B------:R-:W-:Y:S02]  /*07e0*/  IMAD R8, R0, R15.reuse, RZ ;  /* 0x0000000f00087224 */ /* 0x080fe400078e02ff */
[----:B------:R-:W-:-:S04]  /*07f0*/  IMAD.WIDE.U32 R12, R15, R15, RZ ;  /* 0x0000000f0f0c7225 */ /* 0x000fc800078e00ff */
[C---:B------:R-:W-:Y:S01]  /*0800*/  IMAD R9, R15.reuse, R0, R8 ;  /* 0x000000000f097224 */ /* 0x040fe200078e0208 */
[C---:B------:R-:W-:Y:S01]  /*0810*/  IADD3 R8, P0, PT, R15.reuse, R12, RZ ;  /* 0x0000000c0f087210 */ /* 0x040fe20007f1e0ff */
[----:B------:R-:W-:Y:S01]  /*0820*/  IMAD.MOV.U32 R16, RZ, RZ, R15 ;  /* 0x000000ffff107224 */ /* 0x000fe200078e000f */
[----:B------:R-:W-:Y:S01]  /*0830*/  IADD3 R15, P1, PT, R15, 0x1, RZ ;  /* 0x000000010f0f7810 */ /* 0x000fe20007f3e0ff */
[----:B------:R-:W-:Y:S02]  /*0840*/  IMAD.IADD R23, R13, 0x1, R9 ;  /* 0x000000010d177824 */ /* 0x000fe400078e0209 */
[--C-:B------:R-:W-:Y:S02]  /*0850*/  IMAD.MOV.U32 R17, RZ, RZ, R0.reuse ;  /* 0x000000ffff117224 */ /* 0x100fe400078e0000 */
[----:B------:R-:W-:Y:S02]  /*0860*/  IMAD.X R9, R0, 0x1, R23, P0 ;  /* 0x0000000100097824 */ /* 0x000fe400000e0617 */
[----:B------:R-:W-:-:S03]  /*0870*/  IMAD.X R0, RZ, RZ, R0, P1 ;  /* 0x000000ffff007224 */ /* 0x000fc600008e0600 */
[--C-:B------:R-:W-:Y:S02]  /*0880*/  SHF.R.U64 R8, R8, 0x1, R9.reuse ;  /* 0x0000000108087819 */ /* 0x100fe40000001209 */
[----:B------:R-:W-:-:S06]  /*0890*/  SHF.R.U32.HI R9, RZ, 0x1, R9 ;  /* 0x00000001ff097819 */ /* 0x000fcc0000011609 */
[----:B------:R-:W2:Y:S02]  /*08a0*/  I2F.F64.U64 R8, R8 ;  /* 0x0000000800087312 */ /* 0x000ea40000301800 */
[----:B--2---:R-:W-:-:S14]  /*08b0*/  DSETP.GEU.AND P0, PT, R8, R10, PT ;  /* 0x0000000a0800722a */ /* 0x004fdc0003f0e000 */
[----:B------:R-:W-:Y:S05]  /*08c0*/  @!P0 BRA `(.L_x_15) ;  /* 0xfffffffc00c48947 */ /* 0x000fea000383ffff */
[----:B------:R-:W-:Y:S05]  /*08d0*/  BSYNC.RECONVERGENT B0 ;  /* 0x0000000000007941 */ /* 0x000fea0003800200 */
.L_x_14:
[----:B------:R-:W0:Y:S01]  /*08e0*/  LDCU UR4, c[0x0][0x388] ;  /* 0x00007100ff0477ac */ /* 0x000e220008000800 */
[----:B------:R-:W-:Y:S02]  /*08f0*/  IADD3 R21, P0, PT, -R16, R12, RZ ;  /* 0x0000000c10157210 */ /* 0x000fe40007f1e1ff */
[--C-:B------:R-:W-:Y:S02]  /*0900*/  SHF.R.U64 R19, R19, 0x1, R14.reuse ;  /* 0x0000000113137819 */ /* 0x100fe4000000120e */
[----:B------:R-:W-:Y:S01]  /*0910*/  SHF.R.U32.HI R0, RZ, 0x1, R14 ;  /* 0x00000001ff007819 */ /* 0x000fe2000001160e */
[----:B------:R-:W-:Y:S01]  /*0920*/  IMAD.X R8, R23, 0x1, ~R17, P0 ;  /* 0x0000000117087824 */ /* 0x000fe200000e0e11 */
[----:B------:R-:W-:Y:S02]  /*0930*/  LOP3.LUT R19, RZ, R19, RZ, 0x33, !PT ;  /* 0x00000013ff137212 */ /* 0x000fe400078e33ff */
[----:B------:R-:W-:Y:S02]  /*0940*/  CS2R R22, SRZ ;  /* 0x0000000000167805 */ /* 0x000fe4000001ff00 */
[----:B------:R-:W-:-:S02]  /*0950*/  SHF.R.U64 R21, R21, 0x1, R8 ;  /* 0x0000000115157819 */ /* 0x000fc40000001208 */
[----:B------:R-:W-:Y:S02]  /*0960*/  SHF.R.U32.HI R8, RZ, 0x1, R8 ;  /* 0x00000001ff087819 */ /* 0x000fe40000011608 */
[----:B------:R-:W-:Y:S02]  /*0970*/  LOP3.LUT R21, RZ, R21, RZ, 0x33, !PT ;  /* 0x00000015ff157212 */ /* 0x000fe400078e33ff */
[----:B------:R-:W-:Y:S01]  /*0980*/  IADD3 R18, P0, PT, R2, R19, RZ ;  /* 0x0000001302127210 */ /* 0x000fe20007f1e0ff */
[----:B0-----:R-:W-:Y:S01]  /*0990*/  UISETP.NE.AND UP0, UPT, UR4, URZ, UPT ;  /* 0x000000ff0400728c */ /* 0x001fe2000bf05270 */
[----:B------:R-:W-:Y:S02]  /*09a0*/  IADD3 R20, P1, PT, R21, R6, RZ ;  /* 0x0000000615147210 */ /* 0x000fe40007f3e0ff */
[----:B------:R-:W-:Y:S02]  /*09b0*/  LOP3.LUT R2, RZ, R0, RZ, 0x33, !PT ;  /* 0x00000000ff027212 */ /* 0x000fe400078e33ff */
[----:B-1----:R-:W-:-:S03]  /*09c0*/  LOP3.LUT R6, RZ, R8, RZ, 0x33, !PT ;  /* 0x00000008ff067212 */ /* 0x002fc600078e33ff */
[----:B------:R-:W-:Y:S02]  /*09d0*/  IMAD.X R19, R3, 0x1, R2, P0 ;  /* 0x0000000103137824 */ /* 0x000fe400000e0602 */
[----:B------:R-:W-:Y:S01]  /*09e0*/  IMAD.X R21, R6, 0x1, R7, P1 ;  /* 0x0000000106157824 */ /* 0x000fe200008e0607 */
[----:B------:R-:W-:Y:S06]  /*09f0*/  BRA.U !UP0, `(.L_x_16) ;  /* 0x0000003108a87547 */ /* 0x000fec000b800000 */
[----:B------:R-:W0:Y:S02]  /*0a00*/  LDCU.64 UR4, c[0x0][0x390] ;  /* 0x00007200ff0477ac */ /* 0x000e240008000a00 */
[----:B0-----:R-:W-:Y:S02]  /*0a10*/  LEA R32, P0, R4, UR4, 0x3 ;  /* 0x0000000404207c11 */ /* 0x001fe4000f8018ff */
[----:B------:R-:W-:Y:S02]  /*0a20*/  LEA R22, P1, R18, UR4, 0x3 ;  /* 0x0000000412167c11 */ /* 0x000fe4000f8218ff */
[----:B------:R-:W-:Y:S02]  /*0a30*/  LEA.HI.X R33, R4, UR5, R5, 0x3, P0 ;  /* 0x0000000504217c11 */ /* 0x000fe400080f1c05 */
[----:B------:R-:W-:-:S03]  /*0a40*/  LEA.HI.X R23, R18, UR5, R19, 0x3, P1 ;  /* 0x0000000512177c11 */ /* 0x000fc600088f1c13 */
[----:B------:R-:W2:Y:S04]  /*0a50*/  LDG.E.64 R24, desc[UR6][R32.64+-0x8] ;  /* 0xfffff80620187981 */ /* 0x000ea8000c1e1b00 */
[----:B------:R-:W2:Y:S01]  /*0a60*/  LDG.E.64 R26, desc[UR6][R22.64] ;  /* 0x00000006161a7981 */ /* 0x000ea2000c1e1b00 */
[----:B------:R-:W-:Y:S01]  /*0a70*/  BSSY.RECONVERGENT B0, `(.L_x_17) ;  /* 0x0000007000007945 */ /* 0x000fe20003800200 */
[----:B------:R-:W-:Y:S01]  /*0a80*/  IMAD.MOV.U32 R103, RZ, RZ, 0x40000000 ;  /* 0x40000000ff677424 */ /* 0x000fe200078e00ff */
[----:B------:R-:W-:Y:S01]  /*0a90*/  MOV R0, 0xae0 ;  /* 0x00000ae000007802 */ /* 0x000fe20000000f00 */
[----:B------:R-:W-:Y:S01]  /*0aa0*/  UMOV UR4, URZ ;  /* 0x000000ff00047c82 */ /* 0x000fe20008000000 */
[----:B--2---:R-:W-:-:S08]  /*0ab0*/  DADD R2, R24, -R26 ;  /* 0x0000000018027229 */ /* 0x004fd0000000081a */
[----:B------:R-:W-:-:S11]  /*0ac0*/  DADD R74, -RZ, |R2| ;  /* 0x00000000ff4a7229 */ /* 0x000fd60000000502 */
[----:B------:R-:W-:Y:S05]  /*0ad0*/  CALL.REL.NOINC `($_Z12hartree_fockmjjPdS_S_S_S_S_$__internal_accurate_pow) ;  /* 0x0000004400487944 */ /* 0x000fea0003c00000 */
[----:B------:R-:W-:Y:S05]  /*0ae0*/  BSYNC.RECONVERGENT B0 ;  /* 0x0000000000007941 */ /* 0x000fea0003800200 */
.L_x_17:
[----:B------:R-:W0:Y:S02]  /*0af0*/  LDC R31, c[0x0][0x38c] ;  /* 0x0000e300ff1f7b82 */ /* 0x000e240000000800 */
[----:B0-----:R-:W-:-:S04]  /*0b00*/  IMAD.WIDE.U32 R28, R31, 0x8, R32 ;  /* 0x000000081f1c7825 */ /* 0x001fc800078e0020 */
[----:B------:R-:W-:Y:S02]  /*0b10*/  IMAD.WIDE.U32 R30, R31, 0x8, R22 ;  /* 0x000000081f1e7825 */ /* 0x000fe400078e0016 */
[----:B------:R-:W2:Y:S04]  /*0b20*/  LDG.E.64 R28, desc[UR6][R28.64+-0x8] ;  /* 0xfffff8061c1c7981 */ /* 0x000ea8000c1e1b00 */
[----:B------:R-:W2:Y:S01]  /*0b30*/  LDG.E.64 R30, desc[UR6][R30.64] ;  /* 0x000000061e1e7981 */ /* 0x000ea2000c1e1b00 */
[C---:B------:R-:W-:Y:S01]  /*0b40*/  DADD R6, R2.reuse, 2 ;  /* 0x4000000002067429 */ /* 0x040fe20000000000 */
[----:B------:R-:W-:Y:S01]  /*0b50*/  BSSY.RECONVERGENT B0, `(.L_x_18) ;  /* 0x0000013000007945 */ /* 0x000fe20003800200 */
[C---:B------:R-:W-:Y:S01]  /*0b60*/  DSETP.NEU.AND P1, PT, R2.reuse, RZ, PT ;  /* 0x000000ff0200722a */ /* 0x040fe20003f2d000 */
[----:B------:R-:W-:Y:S01]  /*0b70*/  IMAD.MOV.U32 R103, RZ, RZ, 0x40000000 ;  /* 0x40000000ff677424 */ /* 0x000fe200078e00ff */
[C---:B------:R-:W-:Y:S01]  /*0b80*/  DSETP.NAN.AND P0, PT, R2.reuse, R2, PT ;  /* 0x000000020200722a */ /* 0x040fe20003f08000 */
[----:B------:R-:W-:Y:S01]  /*0b90*/  MOV R0, 0xc80 ;  /* 0x00000c8000007802 */ /* 0x000fe20000000f00 */
[----:B------:R-:W-:-:S02]  /*0ba0*/  DSETP.NEU.AND P6, PT, R2, 1, PT ;  /* 0x3ff000000200742a */ /* 0x000fc40003fcd000 */
[----:B------:R-:W-:Y:S01]  /*0bb0*/  P2R R9, PR, RZ, 0x2 ;  /* 0x00000002ff097803 */ /* 0x000fe20000000000 */
[----:B------:R-:W-:Y:S01]  /*0bc0*/  DSETP.NEU.AND P1, PT, |R2|, +INF , PT ;  /* 0x7ff000000200742a */ /* 0x000fe20003f2d200 */
[----:B------:R-:W-:Y:S01]  /*0bd0*/  LOP3.LUT R6, R7, 0x7ff00000, RZ, 0xc0, !PT ;  /* 0x7ff0000007067812 */ /* 0x000fe200078ec0ff */
[----:B------:R-:W-:Y:S01]  /*0be0*/  IMAD.MOV.U32 R2, RZ, RZ, R15 ;  /* 0x000000ffff027224 */ /* 0x000fe200078e000f */
[----:B------:R-:W-:Y:S01]  /*0bf0*/  P2R R10, PR, RZ, 0x1 ;  /* 0x00000001ff0a7803 */ /* 0x000fe20000000000 */
[----:B------:R-:W-:Y:S01]  /*0c00*/  IMAD.MOV.U32 R3, RZ, RZ, R14 ;  /* 0x000000ffff037224 */ /* 0x000fe200078e000e */
[----:B------:R-:W-:Y:S01]  /*0c10*/  ISETP.NE.AND P0, PT, R6, 0x7ff00000, PT ;  /* 0x7ff000000600780c */ /* 0x000fe20003f05270 */
[----:B------:R-:W-:Y:S01]  /*0c20*/  IMAD.MOV.U32 R6, RZ, RZ, RZ ;  /* 0x000000ffff067224 */ /* 0x000fe200078e00ff */
[----:B------:R-:W-:Y:S02]  /*0c30*/  P2R R11, PR, RZ, 0x2 ;  /* 0x00000002ff0b7803 */ /* 0x000fe40000000000 */
[----:B------:R-:W-:Y:S01]  /*0c40*/  P2R R12, PR, RZ, 0x1 ;  /* 0x00000001ff0c7803 */ /* 0x000fe20000000000 */
[----:B--2---:R-:W-:-:S08]  /*0c50*/  DADD R40, R28, -R30 ;  /* 0x000000001c287229 */ /* 0x004fd0000000081e */
[----:B------:R-:W-:-:S11]  /*0c60*/  DADD R74, -RZ, |R40| ;  /* 0x00000000ff4a7229 */ /* 0x000fd60000000528 */
[----:B------:R-:W-:Y:S05]  /*0c70*/  CALL.REL.NOINC `($_Z12hartree_fockmjjPdS_S_S_S_S_$__internal_accurate_pow) ;  /* 0x0000004000e07944 */ /* 0x000fea0003c00000 */
[----:B------:R-:W-:Y:S05]  /*0c80*/  BSYNC.RECONVERGENT B0 ;  /* 0x0000000000007941 */ /* 0x000fea0003800200 */
.L_x_18:
[----:B------:R-:W0:Y:S02]  /*0c90*/  LDC R35, c[0x0][0x38c] ;  /* 0x0000e300ff237b82 */ /* 0x000e240000000800 */
[----:B0-----:R-:W-:-:S04]  /*0ca0*/  IMAD.SHL.U32 R35, R35, 0x2, RZ ;  /* 0x0000000223237824 */ /* 0x001fc800078e00ff */
[----:B------:R-:W-:-:S04]  /*0cb0*/  IMAD.WIDE.U32 R32, R35, 0x8, R32 ;  /* 0x0000000823207825 */ /* 0x000fc800078e0020 */
[----:B------:R-:W-:Y:S02]  /*0cc0*/  IMAD.WIDE.U32 R34, R35, 0x8, R22 ;  /* 0x0000000823227825 */ /* 0x000fe400078e0016 */
[----:B------:R-:W2:Y:S04]  /*0cd0*/  LDG.E.64 R32, desc[UR6][R32.64+-0x8] ;  /* 0xfffff80620207981 */ /* 0x000ea8000c1e1b00 */
[----:B------:R-:W2:Y:S01]  /*0ce0*/  LDG.E.64 R34, desc[UR6][R34.64] ;  /* 0x0000000622227981 */ /* 0x000ea2000c1e1b00 */
[----:B------:R-:W-:Y:S01]  /*0cf0*/  DADD R22, R40, 2 ;  /* 0x4000000028167429 */ /* 0x000fe20000000000 */
[----:B------:R-:W-:Y:S01]  /*0d00*/  BSSY.RECONVERGENT B0, `(.L_x_19) ;  /* 0x0000011000007945 */ /* 0x000fe20003800200 */
[----:B------:R-:W-:Y:S01]  /*0d10*/  DADD R42, R24, -R26 ;  /* 0x00000000182a7229 */ /* 0x000fe2000000081a */
[----:B------:R-:W-:Y:S01]  /*0d20*/  IMAD.MOV.U32 R7, RZ, RZ, R15 ;  /* 0x000000ffff077224 */ /* 0x000fe200078e000f */
[C---:B------:R-:W-:Y:S01]  /*0d30*/  DSETP.NEU.AND P5, PT, R40.reuse, RZ, PT ;  /* 0x000000ff2800722a */ /* 0x040fe20003fad000 */
[----:B------:R-:W-:Y:S01]  /*0d40*/  IMAD.MOV.U32 R8, RZ, RZ, R14 ;  /* 0x000000ffff087224 */ /* 0x000fe200078e000e */
[C---:B------:R-:W-:Y:S01]  /*0d50*/  DSETP.NAN.AND P2, PT, R40.reuse, R40, PT ;  /* 0x000000282800722a */ /* 0x040fe20003f48000 */
[----:B------:R-:W-:Y:S01]  /*0d60*/  IMAD.MOV.U32 R103, RZ, RZ, 0x40000000 ;  /* 0x40000000ff677424 */ /* 0x000fe200078e00ff */
[----:B------:R-:W-:-:S02]  /*0d70*/  DADD R38, R40, 2 ;  /* 0x4000000028267429 */ /* 0x000fc40000000000 */
[----:B------:R-:W-:Y:S01]  /*0d80*/  LOP3.LUT R0, R23, 0x7ff00000, RZ, 0xc0, !PT ;  /* 0x7ff0000017007812 */ /* 0x000fe200078ec0ff */
[----:B------:R-:W-:Y:S02]  /*0d90*/  DADD R22, R42, 2 ;  /* 0x400000002a167429 */ /* 0x000fe40000000000 */
[C---:B------:R-:W-:Y:S01]  /*0da0*/  DSETP.NEU.AND P1, PT, |R40|.reuse, +INF , PT ;  /* 0x7ff000002800742a */ /* 0x040fe20003f2d200 */
[----:B------:R-:W-:Y:S01]  /*0db0*/  ISETP.NE.AND P4, PT, R0, 0x7ff00000, PT ;  /* 0x7ff000000000780c */ /* 0x000fe20003f85270 */
[----:B------:R-:W-:Y:S01]  /*0dc0*/  DSETP.NEU.AND P0, PT, R40, 1, PT ;  /* 0x3ff000002800742a */ /* 0x000fe20003f0d000 */
[----:B------:R-:W-:Y:S01]  /*0dd0*/  MOV R0, 0xe10 ;  /* 0x00000e1000007802 */ /* 0x000fe20000000f00 */
[----:B--2---:R-:W-:-:S08]  /*0de0*/  DADD R36, R32, -R34 ;  /* 0x0000000020247229 */ /* 0x004fd00000000822 */
[----:B------:R-:W-:-:S11]  /*0df0*/  DADD R74, -RZ, |R36| ;  /* 0x00000000ff4a7229 */ /* 0x000fd60000000524 */
[----:B------:R-:W-:Y:S05]  /*0e00*/  CALL.REL.NOINC `($_Z12hartree_fockmjjPdS_S_S_S_S_$__internal_accurate_pow) ;  /* 0x00000040007c7944 */ /* 0x000fea0003c00000 */
[----:B------:R-:W-:Y:S05]  /*0e10*/  BSYNC.RECONVERGENT B0 ;  /* 0x0000000000007941 */ /* 0x000fea0003800200 */
.L_x_19:
[----:B------:R-:W-:Y:S02]  /*0e20*/  P2R R0, PR, RZ, 0x40 ;  /* 0x00000040ff007803 */ /* 0x000fe40000000000 */
[----:B------:R-:W-:Y:S02]  /*0e30*/  ISETP.NE.AND P6, PT, R9, RZ, PT ;  /* 0x000000ff0900720c */ /* 0x000fe40003fc5270 */
[----:B------:R-:W-:Y:S02]  /*0e40*/  ISETP.NE.AND P3, PT, R11, RZ, PT ;  /* 0x000000ff0b00720c */ /* 0x000fe40003f65270 */
[----:B------:R-:W-:Y:S02]  /*0e50*/  FSEL R41, R2, RZ, P6 ;  /* 0x000000ff02297208 */ /* 0x000fe40003000000 */
[----:B------:R-:W-:Y:S01]  /*0e60*/  FSEL R43, R3, RZ, P6 ;  /* 0x000000ff032b7208 */ /* 0x000fe20003000000 */
[----:B------:R-:W-:Y:S01]  /*0e70*/  DADD R2, R36, 2 ;  /* 0x4000000024027429 */ /* 0x000fe20000000000 */
[----:B------:R-:W-:-:S02]  /*0e80*/  FSEL R11, R7, RZ, P5 ;  /* 0x000000ff070b7208 */ /* 0x000fc40002800000 */
[----:B------:R-:W-:Y:S02]  /*0e90*/  FSEL R13, R8, RZ, P5 ;  /* 0x000000ff080d7208 */ /* 0x000fe40002800000 */
[----:B------:R-:W-:Y:S02]  /*0ea0*/  ISETP.NE.AND P5, PT, R12, RZ, PT ;  /* 0x000000ff0c00720c */ /* 0x000fe40003fa5270 */
[----:B------:R-:W-:Y:S02]  /*0eb0*/  P2R R9, PR, RZ, 0x1 ;  /* 0x00000001ff097803 */ /* 0x000fe40000000000 */
[----:B------:R-:W-:Y:S02]  /*0ec0*/  ISETP.NE.AND P0, PT, R10, RZ, PT ;  /* 0x000000ff0a00720c */ /* 0x000fe40003f05270 */
[----:B------:R-:W-:Y:S02]  /*0ed0*/  ISETP.NE.AND P6, PT, R0, RZ, PT ;  /* 0x000000ff0000720c */ /* 0x000fe40003fc5270 */
[----:B------:R-:W-:-:S02]  /*0ee0*/  FSEL R10, R22, R41, P0 ;  /* 0x00000029160a7208 */ /* 0x000fc40000000000 */
[----:B------:R-:W-:Y:S02]  /*0ef0*/  FSEL R22, R23, R43, P0 ;  /* 0x0000002b17167208 */ /* 0x000fe40000000000 */
[----:B------:R-:W-:Y:S02]  /*0f00*/  FSEL R0, R38, R11, P2 ;  /* 0x0000000b26007208 */ /* 0x000fe40001000000 */
[----:B------:R-:W-:Y:S02]  /*0f10*/  LOP3.LUT R2, R3, 0x7ff00000, RZ, 0xc0, !PT ;  /* 0x7ff0000003027812 */ /* 0x000fe400078ec0ff */
[----:B------:R-:W-:Y:S01]  /*0f20*/  ISETP.NE.AND P0, PT, R9, RZ, PT ;  /* 0x000000ff0900720c */ /* 0x000fe20003f05270 */
[C---:B------:R-:W-:Y:S01]  /*0f30*/  DADD R8, R36.reuse, 2 ;  /* 0x4000000024087429 */ /* 0x040fe20000000000 */
[----:B------:R-:W-:Y:S01]  /*0f40*/  FSEL R38, R39, R13, P2 ;  /* 0x0000000d27267208 */ /* 0x000fe20001000000 */
[----:B------:R-:W-:Y:S01]  /*0f50*/  DSETP.NEU.AND P2, PT, R36, RZ, PT ;  /* 0x000000ff2400722a */ /* 0x000fe20003f4d000 */
[----:B------:R-:W-:-:S02]  /*0f60*/  @!P5 FSEL R41, R10, RZ, P3 ;  /* 0x000000ff0a29d208 */ /* 0x000fc40001800000 */
[----:B------:R-:W-:Y:S01]  /*0f70*/  @!P5 FSEL R43, R22, +QNAN , P3 ;  /* 0x7ff00000162bd808 */ /* 0x000fe20001800000 */
[----:B------:R-:W-:Y:S01]  /*0f80*/  DSETP.NAN.AND P5, PT, R36, R36, PT ;  /* 0x000000242400722a */ /* 0x000fe20003fa8000 */
[----:B------:R-:W-:Y:S02]  /*0f90*/  ISETP.NE.AND P3, PT, R2, 0x7ff00000, PT ;  /* 0x7ff000000200780c */ /* 0x000fe40003f65270 */
[----:B------:R-:W-:Y:S02]  /*0fa0*/  CS2R R22, SRZ ;  /* 0x0000000000167805 */ /* 0x000fe4000001ff00 */
[----:B------:R-:W-:Y:S02]  /*0fb0*/  FSEL R15, R15, RZ, P2 ;  /* 0x000000ff0f0f7208 */ /* 0x000fe40001000000 */
[----:B------:R-:W-:Y:S02]  /*0fc0*/  FSEL R7, R14, RZ, P2 ;  /* 0x000000ff0e077208 */ /* 0x000fe40001000000 */
[----:B------:R-:W-:-:S02]  /*0fd0*/  @!P4 FSEL R11, R0, RZ, P1 ;  /* 0x000000ff000bc208 */ /* 0x000fc40000800000 */
[----:B------:R-:W-:Y:S01]  /*0fe0*/  @!P4 FSEL R13, R38, +QNAN , P1 ;  /* 0x7ff00000260dc808 */ /* 0x000fe20000800000 */
[----:B------:R-:W-:Y:S01]  /*0ff0*/  DSETP.NEU.AND P1, PT, |R36|, +INF , PT ;  /* 0x7ff000002400742a */ /* 0x000fe20003f2d200 */
[----:B------:R-:W-:Y:S02]  /*1000*/  FSEL R10, R8, R15, P5 ;  /* 0x0000000f080a7208 */ /* 0x000fe40002800000 */
[----:B------:R-:W-:Y:S02]  /*1010*/  FSEL R0, R9, R7, P5 ;  /* 0x0000000709007208 */ /* 0x000fe40002800000 */
[----:B------:R-:W-:Y:S02]  /*1020*/  FSEL R2, R41, RZ, P6 ;  /* 0x000000ff29027208 */ /* 0x000fe40003000000 */
[----:B------:R-:W-:Y:S02]  /*1030*/  FSEL R3, R43, 1.875, P6 ;  /* 0x3ff000002b037808 */ /* 0x000fe40003000000 */
[----:B------:R-:W-:-:S02]  /*1040*/  FSEL R8, R11, RZ, P0 ;  /* 0x000000ff0b087208 */ /* 0x000fc40000000000 */
[----:B------:R-:W-:Y:S01]  /*1050*/  FSEL R9, R13, 1.875, P0 ;  /* 0x3ff000000d097808 */ /* 0x000fe20000000000 */
[----:B------:R-:W-:Y:S01]  /*1060*/  DSETP.NEU.AND P0, PT, R36, 1, PT ;  /* 0x3ff000002400742a */ /* 0x000fe20003f0d000 */
[----:B------:R-:W-:Y:S02]  /*1070*/  @!P3 FSEL R15, R10, RZ, P1 ;  /* 0x000000ff0a0fb208 */ /* 0x000fe40000800000 */
[----:B------:R-:W-:Y:S02]  /*1080*/  @!P3 FSEL R7, R0, +QNAN , P1 ;  /* 0x7ff000000007b808 */ /* 0x000fe40000800000 */
[----:B------:R-:W-:Y:S01]  /*1090*/  DADD R36, R2, R8 ;  /* 0x0000000002247229 */ /* 0x000fe20000000008 */
[----:B------:R-:W-:Y:S02]  /*10a0*/  FSEL R2, R15, RZ, P0 ;  /* 0x000000ff0f027208 */ /* 0x000fe40000000000 */
[----:B------:R-:W-:-:S06]  /*10b0*/  FSEL R3, R7, 1.875, P0 ;  /* 0x3ff0000007037808 */ /* 0x000fcc0000000000 */
[----:B------:R-:W-:-:S11]  /*10c0*/  DADD R36, R36, R2 ;  /* 0x0000000024247229 */ /* 0x000fd60000000002 */
.L_x_62:
[----:B------:R-:W0:Y:S08]  /*10d0*/  LDC.64 R38, c[0x0][0x398] ;  /* 0x0000e600ff267b82 */ /* 0x000e300000000a00 */
[----:B------:R-:W1:Y:S01]  /*10e0*/  LDC.64 R40, c[0x0][0x3a0] ;  /* 0x0000e800ff287b82 */ /* 0x000e620000000a00 */
[----:B0-----:R-:W-:-:S06]  /*10f0*/  IMAD.WIDE.U32 R38, R6, 0x8, R38 ;  /* 0x0000000806267825 */ /* 0x001fcc00078e0026 */
[----:B------:R-:W5:Y:S01]  /*1100*/  LDG.E.64 R38, desc[UR6][R38.64] ;  /* 0x0000000626267981 */ /* 0x000f62000c1e1b00 */
[----:B-1----:R-:W-:-:S06]  /*1110*/  IMAD.WIDE.U32 R40, R6, 0x8, R40 ;  /* 0x0000000806287825 */ /* 0x002fcc00078e0028 */
[----:B------:R-:W5:Y:S01]  /*1120*/  LDG.E.64 R40, desc[UR6][R40.64] ;  /* 0x0000000628287981 */ /* 0x000f62000c1e1b00 */
[----:B------:R-:W-:-:S07]  /*1130*/  IMAD.MOV.U32 R7, RZ, RZ, RZ ;  /* 0x000000ffff077224 */ /* 0x000fce00078e00ff */
.L_x_61:
[----:B------:R-:W0:Y:S02]  /*1140*/  LDC.64 R2, c[0x0][0x398] ;  /* 0x0000e600ff027b82 */ /* 0x000e240000000a00 */
[----:B0-----:R-:W-:-:S06]  /*1150*/  IMAD.WIDE.U32 R2, R7, 0x8, R2 ;  /* 0x0000000807027825 */ /* 0x001fcc00078e0002 */
[----:B------:R-:W2:Y:S02]  /*1160*/  LDG.E.64 R2, desc[UR6][R2.64] ;  /* 0x0000000602027981 */ /* 0x000ea4000c1e1b00 */
[----:B--2--5:R-:W-:-:S06]  /*1170*/  DADD R42, R38, R2 ;  /* 0x00000000262a7229 */ /* 0x024fcc0000000002 */
[----:B------:R-:W0:Y:S04]  /*1180*/  MUFU.RCP64H R9, R43 ;  /* 0x0000002b00097308 */ /* 0x000e280000001800 */
[----:B------:R-:W-:-:S05]  /*1190*/  VIADD R8, R43, 0x300402 ;  /* 0x003004022b087836 */ /* 0x000fca0000000000 */
[----:B------:R-:W-:Y:S01]  /*11a0*/  FSETP.GEU.AND P0, PT, |R8|, 5.8789094863358348022e-39, PT ;  /* 0x004004020800780b */ /* 0x000fe20003f0e200 */
[----:B0-----:R-:W-:-:S08]  /*11b0*/  DFMA R10, -R42, R8, 1 ;  /* 0x3ff000002a0a742b */ /* 0x001fd00000000108 */
[----:B------:R-:W-:-:S08]  /*11c0*/  DFMA R10, R10, R10, R10 ;  /* 0x0000000a0a0a722b */ /* 0x000fd0000000000a */
[----:B------:R-:W-:-:S08]  /*11d0*/  DFMA R10, R8, R10, R8 ;  /* 0x0000000a080a722b */ /* 0x000fd00000000008 */
[----:B------:R-:W-:-:S08]  /*11e0*/  DFMA R54, -R42, R10, 1 ;  /* 0x3ff000002a36742b */ /* 0x000fd0000000010a */
[----:B------:R-:W-:Y:S01]  /*11f0*/  DFMA R54, R10, R54, R10 ;  /* 0x000000360a36722b */ /* 0x000fe2000000000a */
[----:B------:R-:W-:Y:S10]  /*1200*/  @P0 BRA `(.L_x_20) ;  /* 0x0000000000200947 */ /* 0x000ff40003800000 */
[----:B------:R-:W-:Y:S01]  /*1210*/  LOP3.LUT R0, R43, 0x7fffffff, RZ, 0xc0, !PT ;  /* 0x7fffffff2b007812 */ /* 0x000fe200078ec0ff */
[----:B------:R-:W-:Y:S02]  /*1220*/  IMAD.MOV.U32 R70, RZ, RZ, R42 ;  /* 0x000000ffff467224 */ /* 0x000fe400078e002a */
[----:B------:R-:W-:Y:S02]  /*1230*/  IMAD.MOV.U32 R71, RZ, RZ, R43 ;  /* 0x000000ffff477224 */ /* 0x000fe400078e002b */
[----:B------:R-:W-:Y:S01]  /*1240*/  VIADD R73, R0, 0xfff00000 ;  /* 0xfff0000000497836 */ /* 0x000fe20000000000 */
[----:B------:R-:W-:-:S07]  /*1250*/  MOV R0, 0x1270 ;  /* 0x0000127000007802 */ /* 0x000fce0000000f00 */
[----:B------:R-:W-:Y:S05]  /*1260*/  CALL.REL.NOINC `($__internal_0_$__cuda_sm20_dblrcp_rn_slowpath_v3) ;  /* 0x00000030001c7944 */ /* 0x000fea0003c00000 */
[----:B------:R-:W-:Y:S02]  /*1270*/  IMAD.MOV.U32 R54, RZ, RZ, R82 ;  /* 0x000000ffff367224 */ /* 0x000fe400078e0052 */
[----:B------:R-:W-:-:S07]  /*1280*/  IMAD.MOV.U32 R55, RZ, RZ, R83 ;  /* 0x000000ffff377224 */ /* 0x000fce00078e0053 */
.L_x_20:
[----:B------:R-:W0:Y:S02]  /*1290*/  LDC.64 R8, c[0x0][0x3a0] ;  /* 0x0000e800ff087b82 */ /* 0x000e240000000a00 */
[----:B0-----:R-:W-:-:S05]  /*12a0*/  IMAD.WIDE.U32 R8, R7, 0x8, R8 ;  /* 0x0000000807087825 */ /* 0x001fca00078e0008 */
[----:B------:R0:W2:Y:S01]  /*12b0*/  LDG.E.64 R14, desc[UR6][R8.64] ;  /* 0x00000006080e7981 */ /* 0x0000a2000c1e1b00 */
[----:B------:R-:W-:Y:S01]  /*12c0*/  DMUL R10, R38, -R2 ;  /* 0x80000002260a7228 */ /* 0x000fe20000000000 */
[----:B------:R-:W-:Y:S01]  /*12d0*/  UMOV UR8, 0xfefa39ef ;  /* 0xfefa39ef00087882 */ /* 0x000fe20000000000 */
[----:B------:R-:W-:Y:S01]  /*12e0*/  UMOV UR9, 0x3fe62e42 ;  /* 0x3fe62e4200097882 */ /* 0x000fe20000000000 */
[----:B------:R-:W-:Y:S01]  /*12f0*/  BSSY.RECONVERGENT B0, `(.L_x_21) ;  /* 0x000003c000007945 */ /* 0x000fe20003800200 */
[----:B------:R-:W-:-:S04]  /*1300*/  DSETP.NEU.AND P2, PT, R54, RZ, PT ;  /* 0x000000ff3600722a */ /* 0x000fc80003f4d000 */
[----:B------:R-:W-:Y:S01]  /*1310*/  DMUL R10, R10, R54 ;  /* 0x000000360a0a7228 */ /* 0x000fe20000000000 */
[----:B0-----:R-:W-:Y:S02]  /*1320*/  IMAD.MOV.U32 R8, RZ, RZ, -0x35dec16 ;  /* 0xfca213eaff087424 */ /* 0x001fe400078e00ff */
[----:B------:R-:W-:-:S05]  /*1330*/  IMAD.MOV.U32 R9, RZ, RZ, 0x3e928af3 ;  /* 0x3e928af3ff097424 */ /* 0x000fca00078e00ff */
[----:B------:R-:W-:Y:S01]  /*1340*/  DMUL R46, R36, R10 ;  /* 0x0000000a242e7228 */ /* 0x000fe20000000000 */
[----:B------:R-:W-:Y:S02]  /*1350*/  IMAD.MOV.U32 R10, RZ, RZ, 0x652b82fe ;  /* 0x652b82feff0a7424 */ /* 0x000fe400078e00ff */
[----:B------:R-:W-:-:S06]  /*1360*/  IMAD.MOV.U32 R11, RZ, RZ, 0x3ff71547 ;  /* 0x3ff71547ff0b7424 */ /* 0x000fcc00078e00ff */
[----:B------:R-:W-:Y:S01]  /*1370*/  DFMA R48, R46, R10, 6.75539944105574400000e+15 ;  /* 0x433800002e30742b */ /* 0x000fe2000000000a */
[----:B------:R-:W-:-:S07]  /*1380*/  FSETP.GEU.AND P0, PT, |R47|, 4.1917929649353027344, PT ;  /* 0x4086232b2f00780b */ /* 0x000fce0003f0e200 */
[----:B------:R-:W-:-:S08]  /*1390*/  DADD R10, R48, -6.75539944105574400000e+15 ;  /* 0xc3380000300a7429 */ /* 0x000fd00000000000 */
[----:B------:R-:W-:Y:S01]  /*13a0*/  DFMA R12, R10, -UR8, R46 ;  /* 0x800000080a0c7c2b */ /* 0x000fe2000800002e */
[----:B------:R-:W-:Y:S01]  /*13b0*/  UMOV UR8, 0x3b39803f ;  /* 0x3b39803f00087882 */ /* 0x000fe20000000000 */
[----:B------:R-:W-:-:S06]  /*13c0*/  UMOV UR9, 0x3c7abc9e ;  /* 0x3c7abc9e00097882 */ /* 0x000fcc0000000000 */
[----:B------:R-:W-:Y:S01]  /*13d0*/  DFMA R12, R10, -UR8, R12 ;  /* 0x800000080a0c7c2b */ /* 0x000fe2000800000c */
[----:B------:R-:W-:Y:S01]  /*13e0*/  UMOV UR8, 0x69ce2bdf ;  /* 0x69ce2bdf00087882 */ /* 0x000fe20000000000 */
[----:B------:R-:W-:-:S06]  /*13f0*/  UMOV UR9, 0x3e5ade15 ;  /* 0x3e5ade1500097882 */ /* 0x000fcc0000000000 */
[----:B------:R-:W-:Y:S01]  /*1400*/  DFMA R8, R12, UR8, R8 ;  /* 0x000000080c087c2b */ /* 0x000fe20008000008 */
[----:B------:R-:W-:Y:S01]  /*1410*/  UMOV UR8, 0x62401315 ;  /* 0x6240131500087882 */ /* 0x000fe20000000000 */
[----:B------:R-:W-:-:S06]  /*1420*/  UMOV UR9, 0x3ec71dee ;  /* 0x3ec71dee00097882 */ /* 0x000fcc0000000000 */
[----:B------:R-:W-:Y:S01]  /*1430*/  DFMA R8, R12, R8, UR8 ;  /* 0x000000080c087e2b */ /* 0x000fe20008000008 */
        /* <DEDUP_REMOVED lines=20> */
[----:B------:R-:W-:-:S08]  /*1580*/  DFMA R8, R12, R8, UR8 ;  /* 0x000000080c087e2b */ /* 0x000fd00008000008 */
[----:B------:R-:W-:-:S08]  /*1590*/  DFMA R8, R12, R8, 1 ;  /* 0x3ff000000c08742b */ /* 0x000fd00000000008 */
[----:B------:R-:W-:-:S10]  /*15a0*/  DFMA R8, R12, R8, 1 ;  /* 0x3ff000000c08742b */ /* 0x000fd40000000008 */
[----:B------:R-:W-:Y:S02]  /*15b0*/  IMAD R45, R48, 0x100000, R9 ;  /* 0x00100000302d7824 */ /* 0x000fe400078e0209 */
[----:B------:R-:W-:Y:S01]  /*15c0*/  IMAD.MOV.U32 R44, RZ, RZ, R8 ;  /* 0x000000ffff2c7224 */ /* 0x000fe200078e0008 */
[----:B--2---:R-:W-:Y:S01]  /*15d0*/  DMUL R12, R40, R14 ;  /* 0x0000000e280c7228 */ /* 0x004fe20000000000 */
[----:B------:R-:W-:Y:S10]  /*15e0*/  @!P0 BRA `(.L_x_22) ;  /* 0x0000000000308947 */ /* 0x000ff40003800000 */
[----:B------:R-:W-:Y:S01]  /*15f0*/  FSETP.GEU.AND P1, PT, |R47|, 4.2275390625, PT ;  /* 0x408748002f00780b */ /* 0x000fe20003f2e200 */
[C---:B------:R-:W-:Y:S02]  /*1600*/  DADD R14, R46.reuse, +INF ;  /* 0x7ff000002e0e7429 */ /* 0x040fe40000000000 */
[----:B------:R-:W-:-:S08]  /*1610*/  DSETP.GEU.AND P0, PT, R46, RZ, PT ;  /* 0x000000ff2e00722a */ /* 0x000fd00003f0e000 */
[----:B------:R-:W-:Y:S02]  /*1620*/  FSEL R44, R14, RZ, P0 ;  /* 0x000000ff0e2c7208 */ /* 0x000fe40000000000 */
[----:B------:R-:W-:Y:S02]  /*1630*/  @!P1 LEA.HI R0, R48, R48, RZ, 0x1 ;  /* 0x0000003030009211 */ /* 0x000fe400078f08ff */
[----:B------:R-:W-:Y:S02]  /*1640*/  FSEL R45, R15, RZ, P0 ;  /* 0x000000ff0f2d7208 */ /* 0x000fe40000000000 */
[----:B------:R-:W-:-:S05]  /*1650*/  @!P1 SHF.R.S32.HI R11, RZ, 0x1, R0 ;  /* 0x00000001ff0b9819 */ /* 0x000fca0000011400 */
[----:B------:R-:W-:Y:S02]  /*1660*/  @!P1 IMAD.IADD R10, R48, 0x1, -R11 ;  /* 0x00000001300a9824 */ /* 0x000fe400078e0a0b */
[----:B------:R-:W-:-:S03]  /*1670*/  @!P1 IMAD R9, R11, 0x100000, R9 ;  /* 0x001000000b099824 */ /* 0x000fc600078e0209 */
[----:B------:R-:W-:Y:S01]  /*1680*/  @!P1 LEA R11, R10, 0x3ff00000, 0x14 ;  /* 0x3ff000000a0b9811 */ /* 0x000fe200078ea0ff */
[----:B------:R-:W-:-:S06]  /*1690*/  @!P1 IMAD.MOV.U32 R10, RZ, RZ, RZ ;  /* 0x000000ffff0a9224 */ /* 0x000fcc00078e00ff */
[----:B------:R-:W-:-:S11]  /*16a0*/  @!P1 DMUL R44, R8, R10 ;  /* 0x0000000a082c9228 */ /* 0x000fd60000000000 */
.L_x_22:
[----:B------:R-:W-:Y:S05]  /*16b0*/  BSYNC.RECONVERGENT B0 ;  /* 0x0000000000007941 */ /* 0x000fea0003800200 */
.L_x_21:
[----:B------:R-:W-:Y:S01]  /*16c0*/  BSSY.RECONVERGENT B0, `(.L_x_23) ;  /* 0x000000b000007945 */ /* 0x000fe20003800200 */
[----:B------:R-:W-:Y:S01]  /*16d0*/  DMUL R44, R12, R44 ;  /* 0x0000002c0c2c7228 */ /* 0x000fe20000000000 */
[----:B------:R-:W-:Y:S02]  /*16e0*/  @!P2 CS2R R8, SRZ ;  /* 0x000000000008a805 */ /* 0x000fe4000001ff00 */
[----:B------:R-:W-:Y:S08]  /*16f0*/  @!P2 BRA `(.L_x_24) ;  /* 0x00000000001ca947 */ /* 0x000ff00003800000 */
[----:B------:R-:W-:Y:S01]  /*1700*/  DADD R74, -RZ, |R54| ;  /* 0x00000000ff4a7229 */ /* 0x000fe20000000536 */
[----:B------:R-:W-:Y:S01]  /*1710*/  ISETP.GE.AND P0, PT, R55, RZ, PT ;  /* 0x000000ff3700720c */ /* 0x000fe20003f06270 */
[----:B------:R-:W-:Y:S01]  /*1720*/  IMAD.MOV.U32 R103, RZ, RZ, 0x3ff80000 ;  /* 0x3ff80000ff677424 */ /* 0x000fe200078e00ff */
[----:B------:R-:W-:-:S11]  /*1730*/  MOV R0, 0x1750 ;  /* 0x0000175000007802 */ /* 0x000fd60000000f00 */
[----:B------:R-:W-:Y:S05]  /*1740*/  CALL.REL.NOINC `($_Z12hartree_fockmjjPdS_S_S_S_S_$__internal_accurate_pow) ;  /* 0x00000038002c7944 */ /* 0x000fea0003c00000 */
[----:B------:R-:W-:Y:S02]  /*1750*/  FSEL R8, R15, RZ, P0 ;  /* 0x000000ff0f087208 */ /* 0x000fe40000000000 */
[----:B------:R-:W-:-:S07]  /*1760*/  FSEL R9, R14, -QNAN , P0 ;  /* 0xfff800000e097808 */ /* 0x000fce0000000000 */
.L_x_24:
[----:B------:R-:W-:Y:S05]  /*1770*/  BSYNC.RECONVERGENT B0 ;  /* 0x0000000000007941 */ /* 0x000fea0003800200 */
.L_x_23:
[C---:B------:R-:W-:Y:S01]  /*1780*/  DADD R10, R54.reuse, 1.5 ;  /* 0x3ff80000360a7429 */ /* 0x040fe20000000000 */
[----:B------:R-:W-:Y:S01]  /*1790*/  BSSY.RECONVERGENT B0, `(.L_x_25) ;  /* 0x000000b000007945 */ /* 0x000fe20003800200 */
[----:B------:R-:W-:-:S08]  /*17a0*/  DSETP.NEU.AND P1, PT, R54, 1, PT ;  /* 0x3ff000003600742a */ /* 0x000fd00003f2d000 */
[----:B------:R-:W-:-:S04]  /*17b0*/  LOP3.LUT R10, R11, 0x7ff00000, RZ, 0xc0, !PT ;  /* 0x7ff000000b0a7812 */ /* 0x000fc800078ec0ff */
[----:B------:R-:W-:-:S13]  /*17c0*/  ISETP.NE.AND P0, PT, R10, 0x7ff00000, PT ;  /* 0x7ff000000a00780c */ /* 0x000fda0003f05270 */
[----:B------:R-:W-:Y:S05]  /*17d0*/  @P0 BRA `(.L_x_26) ;  /* 0x0000000000180947 */ /* 0x000fea0003800000 */
[----:B------:R-:W-:-:S14]  /*17e0*/  DSETP.NAN.AND P0, PT, R54, R54, PT ;  /* 0x000000363600722a */ /* 0x000fdc0003f08000 */
[----:B------:R-:W-:Y:S01]  /*17f0*/  @P0 DADD R8, R54, 1.5 ;  /* 0x3ff8000036080429 */ /* 0x000fe20000000000 */
[----:B------:R-:W-:Y:S10]  /*1800*/  @P0 BRA `(.L_x_26) ;  /* 0x00000000000c0947 */ /* 0x000ff40003800000 */
[----:B------:R-:W-:-:S14]  /*1810*/  DSETP.NEU.AND P0, PT, |R54|, +INF , PT ;  /* 0x7ff000003600742a */ /* 0x000fdc0003f0d200 */
[----:B------:R-:W-:Y:S02]  /*1820*/  @!P0 IMAD.MOV.U32 R8, RZ, RZ, 0x0 ;  /* 0x00000000ff088424 */ /* 0x000fe400078e00ff */
[----:B------:R-:W-:-:S07]  /*1830*/  @!P0 IMAD.MOV.U32 R9, RZ, RZ, 0x7ff00000 ;  /* 0x7ff00000ff098424 */ /* 0x000fce00078e00ff */
.L_x_26:
[----:B------:R-:W-:Y:S05]  /*1840*/  BSYNC.RECONVERGENT B0 ;  /* 0x0000000000007941 */ /* 0x000fea0003800200 */
.L_x_25:
[----:B------:R-:W-:Y:S01]  /*1850*/  FSEL R8, R8, RZ, P1 ;  /* 0x000000ff08087208 */ /* 0x000fe20000800000 */
[----:B------:R-:W-:Y:S01]  /*1860*/  UMOV UR8, 0x812dea11 ;  /* 0x812dea1100087882 */ /* 0x000fe20000000000 */
[----:B------:R-:W-:Y:S01]  /*1870*/  FSEL R9, R9, 1.875, P1 ;  /* 0x3ff0000009097808 */ /* 0x000fe20000800000 */
[----:B------:R-:W-:Y:S01]  /*1880*/  UMOV UR9, 0x3d719799 ;  /* 0x3d71979900097882 */ /* 0x000fe20000000000 */
[----:B------:R-:W-:Y:S04]  /*1890*/  BSSY.RECONVERGENT B0, `(.L_x_27) ;  /* 0x0000239000007945 */ /* 0x000fe80003800200 */
[----:B------:R-:W-:-:S08]  /*18a0*/  DMUL R44, R44, R8 ;  /* 0x000000082c2c7228 */ /* 0x000fd00000000000 */
[----:B------:R-:W-:-:S14]  /*18b0*/  DSETP.GT.AND P0, PT, |R44|, UR8, PT ;  /* 0x000000082c007e2a */ /* 0x000fdc000bf04200 */
[----:B------:R-:W-:Y:S05]  /*18c0*/  @!P0 BRA `(.L_x_28) ;  /* 0x0000002000d48947 */ /* 0x000fea0003800000 */
[----:B------:R-:W0:Y:S02]  /*18d0*/  LDCU.64 UR8, c[0x0][0x390] ;  /* 0x00007200ff0877ac */ /* 0x000e240008000a00 */
[----:B0-----:R-:W-:Y:S02]  /*18e0*/  LEA R60, P0, R16, UR8, 0x3 ;  /* 0x00000008103c7c11 */ /* 0x001fe4000f8018ff */
[----:B------:R-:W-:Y:S02]  /*18f0*/  LEA R12, P1, R20, UR8, 0x3 ;  /* 0x00000008140c7c11 */ /* 0x000fe4000f8218ff */
[----:B------:R-:W-:Y:S02]  /*1900*/  LEA.HI.X R61, R16, UR9, R17, 0x3, P0 ;  /* 0x00000009103d7c11 */ /* 0x000fe400080f1c11 */
[----:B------:R-:W-:-:S03]  /*1910*/  LEA.HI.X R13, R20, UR9, R21, 0x3, P1 ;  /* 0x00000009140d7c11 */ /* 0x000fc600088f1c15 */
[----:B------:R-:W2:Y:S04]  /*1920*/  LDG.E.64 R46, desc[UR6][R60.64+-0x8] ;  /* 0xfffff8063c2e7981 */ /* 0x000ea8000c1e1b00 */
[----:B------:R-:W2:Y:S01]  /*1930*/  LDG.E.64 R48, desc[UR6][R12.64] ;  /* 0x000000060c307981 */ /* 0x000ea2000c1e1b00 */
[-C--:B------:R-:W-:Y:S01]  /*1940*/  DMUL R8, R26, R2.reuse ;  /* 0x000000021a087228 */ /* 0x080fe20000000000 */
[----:B------:R-:W-:Y:S01]  /*1950*/  BSSY.RECONVERGENT B1, `(.L_x_29) ;  /* 0x000000e000017945 */ /* 0x000fe20003800200 */
[-C--:B------:R-:W-:Y:S01]  /*1960*/  DMUL R10, R30, R2.reuse ;  /* 0x000000021e0a7228 */ /* 0x080fe20000000000 */
[----:B------:R-:W-:Y:S01]  /*1970*/  IMAD.MOV.U32 R103, RZ, RZ, 0x40000000 ;  /* 0x40000000ff677424 */ /* 0x000fe200078e00ff */
[----:B------:R-:W-:Y:S01]  /*1980*/  DMUL R14, R34, R2 ;  /* 0x00000002220e7228 */ /* 0x000fe20000000000 */
[----:B------:R-:W-:-:S03]  /*1990*/  MOV R0, 0x1a30 ;  /* 0x00001a3000007802 */ /* 0x000fc60000000f00 */
[-C--:B------:R-:W-:Y:S02]  /*19a0*/  DFMA R8, R24, R38.reuse, R8 ;  /* 0x000000261808722b */ /* 0x080fe40000000008 */
[-C--:B------:R-:W-:Y:S02]  /*19b0*/  DFMA R10, R28, R38.reuse, R10 ;  /* 0x000000261c0a722b */ /* 0x080fe4000000000a */
[----:B------:R-:W-:-:S04]  /*19c0*/  DFMA R14, R32, R38, R14 ;  /* 0x00000026200e722b */ /* 0x000fc8000000000e */
[-C--:B------:R-:W-:Y:S02]  /*19d0*/  DMUL R50, R8, R54.reuse ;  /* 0x0000003608327228 */ /* 0x080fe40000000000 */
[-C--:B------:R-:W-:Y:S02]  /*19e0*/  DMUL R52, R10, R54.reuse ;  /* 0x000000360a347228 */ /* 0x080fe40000000000 */
[----:B------:R-:W-:Y:S02]  /*19f0*/  DMUL R54, R14, R54 ;  /* 0x000000360e367228 */ /* 0x000fe40000000000 */
[----:B--2---:R-:W-:-:S08]  /*1a00*/  DADD R2, R46, -R48 ;  /* 0x000000002e027229 */ /* 0x004fd00000000830 */
[----:B------:R-:W-:-:S11]  /*1a10*/  DADD R74, -RZ, |R2| ;  /* 0x00000000ff4a7229 */ /* 0x000fd60000000502 */
[----:B------:R-:W-:Y:S05]  /*1a20*/  CALL.REL.NOINC `($_Z12hartree_fockmjjPdS_S_S_S_S_$__internal_accurate_pow) ;  /* 0x0000003400747944 */ /* 0x000fea0003c00000 */
[----:B------:R-:W-:Y:S05]  /*1a30*/  BSYNC.RECONVERGENT B1 ;  /* 0x0000000000017941 */ /* 0x000fea0003800200 */
.L_x_29:
        /* <DEDUP_REMOVED lines=8> */
[----:B------:R-:W-:Y:S01]  /*1ac0*/  IMAD.MOV.U32 R66, RZ, RZ, R14 ;  /* 0x000000ffff427224 */ /* 0x000fe200078e000e */
[C---:B------:R-:W-:Y:S01]  /*1ad0*/  DSETP.NAN.AND P2, PT, R2.reuse, R2, PT ;  /* 0x000000020200722a */ /* 0x040fe20003f48000 */
[----:B------:R-:W-:Y:S01]  /*1ae0*/  IMAD.MOV.U32 R103, RZ, RZ, 0x40000000 ;  /* 0x40000000ff677424 */ /* 0x000fe200078e00ff */
[C---:B------:R-:W-:Y:S01]  /*1af0*/  DSETP.NEU.AND P1, PT, |R2|.reuse, +INF , PT ;  /* 0x7ff000000200742a */ /* 0x040fe20003f2d200 */
[----:B------:R-:W-:Y:S01]  /*1b00*/  MOV R0, 0x1be0 ;  /* 0x00001be000007802 */ /* 0x000fe20000000f00 */
[C---:B------:R-:W-:Y:S01]  /*1b10*/  DSETP.NEU.AND P6, PT, R2.reuse, 1, PT ;  /* 0x3ff000000200742a */ /* 0x040fe20003fcd000 */
[----:B------:R-:W-:Y:S01]  /*1b20*/  P2R R69, PR, RZ, 0x1 ;  /* 0x00000001ff457803 */ /* 0x000fe20000000000 */
[----:B------:R-:W-:Y:S01]  /*1b30*/  DADD R2, R2, 2 ;  /* 0x4000000002027429 */ /* 0x000fe20000000000 */
[----:B------:R-:W-:Y:S01]  /*1b40*/  LOP3.LUT R8, R9, 0x7ff00000, RZ, 0xc0, !PT ;  /* 0x7ff0000009087812 */ /* 0x000fe200078ec0ff */
[----:B------:R-:W-:Y:S01]  /*1b50*/  IMAD.MOV.U32 R9, RZ, RZ, R15 ;  /* 0x000000ffff097224 */ /* 0x000fe200078e000f */
[----:B------:R-:W-:-:S02]  /*1b60*/  P2R R70, PR, RZ, 0x4 ;  /* 0x00000004ff467803 */ /* 0x000fc40000000000 */
        /* <DEDUP_REMOVED lines=8> */
.L_x_30:
[----:B------:R-:W0:Y:S02]  /*1bf0*/  LDC R0, c[0x0][0x38c] ;  /* 0x0000e300ff007b82 */ /* 0x000e240000000800 */
[----:B0-----:R-:W-:-:S04]  /*1c00*/  IMAD.SHL.U32 R63, R0, 0x2, RZ ;  /* 0x00000002003f7824 */ /* 0x001fc800078e00ff */
[----:B------:R-:W-:-:S04]  /*1c10*/  IMAD.WIDE.U32 R60, R63, 0x8, R60 ;  /* 0x000000083f3c7825 */ /* 0x000fc800078e003c */
        /* <DEDUP_REMOVED lines=8> */
[----:B------:R-:W-:Y:S01]  /*1ca0*/  IMAD.MOV.U32 R68, RZ, RZ, R14 ;  /* 0x000000ffff447224 */ /* 0x000fe200078e000e */
[C---:B------:R-:W-:Y:S01]  /*1cb0*/  DSETP.NEU.AND P0, PT, |R10|.reuse, +INF , PT ;  /* 0x7ff000000a00742a */ /* 0x040fe20003f0d200 */
[----:B------:R-:W-:Y:S01]  /*1cc0*/  IMAD.MOV.U32 R103, RZ, RZ, 0x40000000 ;  /* 0x40000000ff677424 */ /* 0x000fe200078e00ff */
[----:B------:R-:W-:-:S02]  /*1cd0*/  DSETP.NEU.AND P1, PT, R10, 1, PT ;  /* 0x3ff000000a00742a */ /* 0x000fc40003f2d000 */
[----:B------:R-:W-:Y:S01]  /*1ce0*/  LOP3.LUT R0, R65, 0x7ff00000, RZ, 0xc0, !PT ;  /* 0x7ff0000041007812 */ /* 0x000fe200078ec0ff */
[----:B------:R-:W-:-:S03]  /*1cf0*/  DADD R64, R10, 2 ;  /* 0x400000000a407429 */ /* 0x000fc60000000000 */
[----:B------:R-:W-:Y:S02]  /*1d00*/  ISETP.NE.AND P4, PT, R0, 0x7ff00000, PT ;  /* 0x7ff000000000780c */ /* 0x000fe40003f85270 */
[----:B------:R-:W-:Y:S01]  /*1d10*/  MOV R0, 0x1d50 ;  /* 0x00001d5000007802 */ /* 0x000fe20000000f00 */
[----:B--2---:R-:W-:-:S08]  /*1d20*/  DADD R12, R60, -R62 ;  /* 0x000000003c0c7229 */ /* 0x004fd0000000083e */
[----:B------:R-:W-:-:S11]  /*1d30*/  DADD R74, -RZ, |R12| ;  /* 0x00000000ff4a7229 */ /* 0x000fd6000000050c */
[----:B------:R-:W-:Y:S05]  /*1d40*/  CALL.REL.NOINC `($_Z12hartree_fockmjjPdS_S_S_S_S_$__internal_accurate_pow) ;  /* 0x0000003000ac7944 */ /* 0x000fea0003c00000 */
[----:B------:R-:W-:Y:S05]  /*1d50*/  BSYNC.RECONVERGENT B1 ;  /* 0x0000000000017941 */ /* 0x000fea0003800200 */
.L_x_31:
[----:B------:R-:W-:Y:S02]  /*1d60*/  P2R R0, PR, RZ, 0x40 ;  /* 0x00000040ff007803 */ /* 0x000fe40000000000 */
[----:B------:R-:W-:Y:S02]  /*1d70*/  ISETP.NE.AND P6, PT, R69, RZ, PT ;  /* 0x000000ff4500720c */ /* 0x000fe40003fc5270 */
[----:B------:R-:W-:Y:S02]  /*1d80*/  P2R R10, PR, RZ, 0x2 ;  /* 0x00000002ff0a7803 */ /* 0x000fe40000000000 */
[----:B------:R-:W-:Y:S02]  /*1d90*/  ISETP.NE.AND P3, PT, R71, RZ, PT ;  /* 0x000000ff4700720c */ /* 0x000fe40003f65270 */
[----:B------:R-:W-:Y:S02]  /*1da0*/  ISETP.NE.AND P1, PT, R70, RZ, PT ;  /* 0x000000ff4600720c */ /* 0x000fe40003f25270 */
[----:B------:R-:W-:-:S02]  /*1db0*/  FSEL R71, R9, RZ, P6 ;  /* 0x000000ff09477208 */ /* 0x000fc40003000000 */
[----:B------:R-:W-:Y:S02]  /*1dc0*/  FSEL R73, R66, RZ, P6 ;  /* 0x000000ff42497208 */ /* 0x000fe40003000000 */
[----:B------:R-:W-:Y:S02]  /*1dd0*/  ISETP.NE.AND P6, PT, R0, RZ, PT ;  /* 0x000000ff0000720c */ /* 0x000fe40003fc5270 */
[----:B------:R-:W-:Y:S02]  /*1de0*/  FSEL R9, R2, R71, P1 ;  /* 0x0000004702097208 */ /* 0x000fe40000800000 */
[----:B------:R-:W-:Y:S01]  /*1df0*/  FSEL R0, R3, R73, P1 ;  /* 0x0000004903007208 */ /* 0x000fe20000800000 */
[----:B------:R-:W-:Y:S01]  /*1e00*/  DADD R2, R12, 2 ;  /* 0x400000000c027429 */ /* 0x000fe20000000000 */
[----:B------:R-:W-:Y:S02]  /*1e10*/  FSEL R67, R67, RZ, P5 ;  /* 0x000000ff43437208 */ /* 0x000fe40002800000 */
[----:B------:R-:W-:-:S02]  /*1e20*/  FSEL R69, R68, RZ, P5 ;  /* 0x000000ff44457208 */ /* 0x000fc40002800000 */
[----:B------:R-:W-:Y:S02]  /*1e30*/  ISETP.NE.AND P5, PT, R80, RZ, PT ;  /* 0x000000ff5000720c */ /* 0x000fe40003fa5270 */
[----:B------:R-:W-:Y:S02]  /*1e40*/  FSEL R66, R64, R67, P2 ;  /* 0x0000004340427208 */ /* 0x000fe40001000000 */
[----:B------:R-:W-:Y:S01]  /*1e50*/  ISETP.NE.AND P1, PT, R10, RZ, PT ;  /* 0x000000ff0a00720c */ /* 0x000fe20003f25270 */
[C---:B------:R-:W-:Y:S01]  /*1e60*/  DADD R10, R12.reuse, 2 ;  /* 0x400000000c0a7429 */ /* 0x040fe20000000000 */
[----:B------:R-:W-:Y:S02]  /*1e70*/  LOP3.LUT R2, R3, 0x7ff00000, RZ, 0xc0, !PT ;  /* 0x7ff0000003027812 */ /* 0x000fe400078ec0ff */
[----:B------:R-:W-:Y:S01]  /*1e80*/  FSEL R64, R65, R69, P2 ;  /* 0x0000004541407208 */ /* 0x000fe20001000000 */
[----:B------:R-:W-:Y:S01]  /*1e90*/  DSETP.NEU.AND P2, PT, R12, RZ, PT ;  /* 0x000000ff0c00722a */ /* 0x000fe20003f4d000 */
[----:B------:R-:W-:-:S02]  /*1ea0*/  @!P4 FSEL R67, R66, RZ, P0 ;  /* 0x000000ff4243c208 */ /* 0x000fc40000000000 */
[----:B------:R-:W-:Y:S01]  /*1eb0*/  @!P4 FSEL R69, R64, +QNAN , P0 ;  /* 0x7ff000004045c808 */ /* 0x000fe20000000000 */
[C---:B------:R-:W-:Y:S01]  /*1ec0*/  DSETP.NEU.AND P0, PT, |R12|.reuse, +INF , PT ;  /* 0x7ff000000c00742a */ /* 0x040fe20003f0d200 */
[----:B------:R-:W-:Y:S02]  /*1ed0*/  @!P5 FSEL R71, R9, RZ, P3 ;  /* 0x000000ff0947d208 */ /* 0x000fe40001800000 */
[----:B------:R-:W-:Y:S01]  /*1ee0*/  @!P5 FSEL R73, R0, +QNAN , P3 ;  /* 0x7ff000000049d808 */ /* 0x000fe20001800000 */
[----:B------:R-:W-:Y:S01]  /*1ef0*/  DSETP.NAN.AND P5, PT, R12, R12, PT ;  /* 0x0000000c0c00722a */ /* 0x000fe20003fa8000 */
[----:B------:R-:W-:Y:S02]  /*1f00*/  ISETP.NE.AND P3, PT, R2, 0x7ff00000, PT ;  /* 0x7ff000000200780c */ /* 0x000fe40003f65270 */
[----:B------:R-:W-:Y:S02]  /*1f10*/  FSEL R15, R15, RZ, P2 ;  /* 0x000000ff0f0f7208 */ /* 0x000fe40001000000 */
[----:B------:R-:W-:-:S02]  /*1f20*/  FSEL R9, R14, RZ, P2 ;  /* 0x000000ff0e097208 */ /* 0x000fc40001000000 */
[----:B------:R-:W-:Y:S02]  /*1f30*/  FSEL R0, R10, R15, P5 ;  /* 0x0000000f0a007208 */ /* 0x000fe40002800000 */
[----:B------:R-:W-:Y:S02]  /*1f40*/  FSEL R10, R11, R9, P5 ;  /* 0x000000090b0a7208 */ /* 0x000fe40002800000 */
[----:B------:R-:W-:Y:S02]  /*1f50*/  FSEL R64, R71, RZ, P6 ;  /* 0x000000ff47407208 */ /* 0x000fe40003000000 */
[----:B------:R-:W-:Y:S02]  /*1f60*/  FSEL R65, R73, 1.875, P6 ;  /* 0x3ff0000049417808 */ /* 0x000fe40003000000 */
[----:B------:R-:W-:Y:S02]  /*1f70*/  FSEL R2, R67, RZ, P1 ;  /* 0x000000ff43027208 */ /* 0x000fe40000800000 */
[----:B------:R-:W-:Y:S01]  /*1f80*/  FSEL R3, R69, 1.875, P1 ;  /* 0x3ff0000045037808 */ /* 0x000fe20000800000 */
[----:B------:R-:W-:Y:S01]  /*1f90*/  DSETP.NEU.AND P1, PT, R12, 1, PT ;  /* 0x3ff000000c00742a */ /* 0x000fe20003f2d000 */
[----:B------:R-:W-:-:S02]  /*1fa0*/  @!P3 FSEL R15, R0, RZ, P0 ;  /* 0x000000ff000fb208 */ /* 0x000fc40000000000 */
[----:B------:R-:W-:Y:S02]  /*1fb0*/  @!P3 FSEL R9, R10, +QNAN , P0 ;  /* 0x7ff000000a09b808 */ /* 0x000fe40000000000 */
[----:B------:R-:W-:Y:S01]  /*1fc0*/  DADD R64, R64, R2 ;  /* 0x0000000040407229 */ /* 0x000fe20000000002 */
[----:B------:R-:W-:Y:S02]  /*1fd0*/  FSEL R2, R15, RZ, P1 ;  /* 0x000000ff0f027208 */ /* 0x000fe40000800000 */
[----:B------:R-:W-:-:S06]  /*1fe0*/  FSEL R3, R9, 1.875, P1 ;  /* 0x3ff0000009037808 */ /* 0x000fcc0000800000 */
[----:B------:R-:W-:-:S11]  /*1ff0*/  DADD R64, R64, R2 ;  /* 0x0000000040407229 */ /* 0x000fd60000000002 */
.L_x_60:
[----:B------:R-:W0:Y:S01]  /*2000*/  LDC.64 R2, c[0x0][0x3a0] ;  /* 0x0000e800ff027b82 */ /* 0x000e220000000a00 */
[----:B------:R-:W1:Y:S01]  /*2010*/  LDCU UR12, c[0x0][0x388] ;  /* 0x00007100ff0c77ac */ /* 0x000e620008000800 */
[----:B------:R-:W2:Y:S06]  /*2020*/  LDCU.64 UR8, c[0x0][0x398] ;  /* 0x00007300ff0877ac */ /* 0x000eac0008000a00 */
[----:B------:R-:W3:Y:S01]  /*2030*/  LDC.64 R66, c[0x0][0x398] ;  /* 0x0000e600ff427b82 */ /* 0x000ee20000000a00 */
[----:B------:R-:W4:Y:S01]  /*2040*/  LDCU.64 UR10, c[0x0][0x3a0] ;  /* 0x00007400ff0a77ac */ /* 0x000f220008000a00 */
[----:B0-----:R-:W-:-:S06]  /*2050*/  IMAD.WIDE.U32 R2, R8, 0x8, R2 ;  /* 0x0000000808027825 */ /* 0x001fcc00078e0002 */
[----:B------:R-:W4:Y:S01]  /*2060*/  LDG.E.64 R2, desc[UR6][R2.64] ;  /* 0x0000000602027981 */ /* 0x000f22000c1e1b00 */
[----:B---3--:R-:W-:-:S06]  /*2070*/  IMAD.WIDE.U32 R66, R8, 0x8, R66 ;  /* 0x0000000808427825 */ /* 0x008fcc00078e0042 */
[----:B------:R-:W5:Y:S01]  /*2080*/  LDG.E.64 R66, desc[UR6][R66.64] ;  /* 0x0000000642427981 */ /* 0x000f62000c1e1b00 */
[----:B-1----:R-:W-:Y:S01]  /*2090*/  UIADD3 UR5, UPT, UPT, -UR12, URZ, URZ ;  /* 0x000000ff0c057290 */ /* 0x002fe2000fffe1ff */
[----:B------:R-:W-:Y:S02]  /*20a0*/  VIADD R8, R8, 0x1 ;  /* 0x0000000108087836 */ /* 0x000fe40000000000 */
[----:B--2---:R-:W-:Y:S02]  /*20b0*/  IMAD.U32 R10, RZ, RZ, UR8 ;  /* 0x00000008ff0a7e24 */ /* 0x004fe4000f8e00ff */
[----:B------:R-:W-:Y:S01]  /*20c0*/  IMAD.U32 R11, RZ, RZ, UR9 ;  /* 0x00000009ff0b7e24 */ /* 0x000fe2000f8e00ff */
[----:B------:R-:W-:Y:S01]  /*20d0*/  ISETP.NE.AND P0, PT, R8, UR12, PT ;  /* 0x0000000c08007c0c */ /* 0x000fe2000bf05270 */
[----:B----4-:R-:W-:Y:S02]  /*20e0*/  IMAD.U32 R12, RZ, RZ, UR10 ;  /* 0x0000000aff0c7e24 */ /* 0x010fe4000f8e00ff */
[----:B------:R-:W-:-:S02]  /*20f0*/  IMAD.U32 R13, RZ, RZ, UR11 ;  /* 0x0000000bff0d7e24 */ /* 0x000fc4000f8e00ff */
[----:B------:R-:W-:Y:S01]  /*2100*/  IMAD.U32 R9, RZ, RZ, UR5 ;  /* 0x00000005ff097e24 */ /* 0x000fe2000f8e00ff */
[----:B------:R-:W-:-:S11]  /*2110*/  DMUL R68, R44, R2 ;  /* 0x000000022c447228 */ /* 0x000fd60000000000 */
.L_x_59:
[----:B------:R-:W2:Y:S01]  /*2120*/  LDG.E.64 R80, desc[UR6][R10.64] ;  /* 0x000000060a507981 */ /* 0x000ea2000c1e1b00 */
[----:B------:R-:W-:-:S05]  /*2130*/  VIADD R9, R9, 0x1 ;  /* 0x0000000109097836 */ /* 0x000fca0000000000 */
[----:B------:R-:W-:Y:S01]  /*2140*/  ISETP.NE.AND P1, PT, R9, RZ, PT ;  /* 0x000000ff0900720c */ /* 0x000fe20003f25270 */
        /* <DEDUP_REMOVED lines=10> */
[----:B------:R-:W-:-:S05]  /*21f0*/  LOP3.LUT R0, R71, 0x7fffffff, RZ, 0xc0, !PT ;  /* 0x7fffffff47007812 */ /* 0x000fca00078ec0ff */
[----:B------:R-:W-:Y:S01]  /*2200*/  VIADD R73, R0, 0xfff00000 ;  /* 0xfff0000000497836 */ /* 0x000fe20000000000 */
[----:B------:R-:W-:-:S07]  /*2210*/  MOV R0, 0x2230 ;  /* 0x0000223000007802 */ /* 0x000fce0000000f00 */
[----:B------:R-:W-:Y:S05]  /*2220*/  CALL.REL.NOINC `($__internal_0_$__cuda_sm20_dblrcp_rn_slowpath_v3) ;  /* 0x00000020002c7944 */ /* 0x000fea0003c00000 */
.L_x_32:
[----:B------:R-:W2:Y:S01]  /*2230*/  LDG.E.64 R72, desc[UR6][R12.64] ;  /* 0x000000060c487981 */ /* 0x000ea2000c1e1b00 */
[----:B------:R-:W-:Y:S01]  /*2240*/  DMUL R2, R66, -R80 ;  /* 0x8000005042027228 */ /* 0x000fe20000000000 */
[----:B------:R-:W-:Y:S01]  /*2250*/  IMAD.MOV.U32 R76, RZ, RZ, 0x652b82fe ;  /* 0x652b82feff4c7424 */ /* 0x000fe200078e00ff */
[----:B------:R-:W-:Y:S01]  /*2260*/  UMOV UR8, 0xfefa39ef ;  /* 0xfefa39ef00087882 */ /* 0x000fe20000000000 */
[----:B------:R-:W-:Y:S01]  /*2270*/  IMAD.MOV.U32 R77, RZ, RZ, 0x3ff71547 ;  /* 0x3ff71547ff4d7424 */ /* 0x000fe200078e00ff */
[----:B------:R-:W-:Y:S01]  /*2280*/  UMOV UR9, 0x3fe62e42 ;  /* 0x3fe62e4200097882 */ /* 0x000fe20000000000 */
[----:B------:R-:W-:Y:S01]  /*2290*/  BSSY.RECONVERGENT B1, `(.L_x_33) ;  /* 0x000003a000017945 */ /* 0x000fe20003800200 */
[----:B------:R-:W-:Y:S02]  /*22a0*/  DSETP.NEU.AND P4, PT, R82, RZ, PT ;  /* 0x000000ff5200722a */ /* 0x000fe40003f8d000 */
[----:B------:R-:W-:-:S08]  /*22b0*/  DMUL R2, R2, R82 ;  /* 0x0000005202027228 */ /* 0x000fd00000000000 */
[----:B------:R-:W-:-:S08]  /*22c0*/  DMUL R74, R64, R2 ;  /* 0x00000002404a7228 */ /* 0x000fd00000000000 */
[----:B------:R-:W-:Y:S02]  /*22d0*/  DFMA R76, R74, R76, 6.75539944105574400000e+15 ;  /* 0x433800004a4c742b */ /* 0x000fe4000000004c */
[----:B------:R-:W-:-:S06]  /*22e0*/  FSETP.GEU.AND P2, PT, |R75|, 4.1917929649353027344, PT ;  /* 0x4086232b4b00780b */ /* 0x000fcc0003f4e200 */
[----:B------:R-:W-:-:S08]  /*22f0*/  DADD R2, R76, -6.75539944105574400000e+15 ;  /* 0xc33800004c027429 */ /* 0x000fd00000000000 */
[----:B------:R-:W-:Y:S01]  /*2300*/  DFMA R14, R2, -UR8, R74 ;  /* 0x80000008020e7c2b */ /* 0x000fe2000800004a */
[----:B------:R-:W-:Y:S01]  /*2310*/  UMOV UR8, 0x3b39803f ;  /* 0x3b39803f00087882 */ /* 0x000fe20000000000 */
[----:B------:R-:W-:-:S06]  /*2320*/  UMOV UR9, 0x3c7abc9e ;  /* 0x3c7abc9e00097882 */ /* 0x000fcc0000000000 */
[----:B------:R-:W-:Y:S01]  /*2330*/  DFMA R14, R2, -UR8, R14 ;  /* 0x80000008020e7c2b */ /* 0x000fe2000800000e */
[----:B------:R-:W-:Y:S01]  /*2340*/  UMOV UR8, 0x69ce2bdf ;  /* 0x69ce2bdf00087882 */ /* 0x000fe20000000000 */
[----:B------:R-:W-:Y:S01]  /*2350*/  IMAD.MOV.U32 R2, RZ, RZ, -0x35dec16 ;  /* 0xfca213eaff027424 */ /* 0x000fe200078e00ff */
[----:B------:R-:W-:Y:S01]  /*2360*/  UMOV UR9, 0x3e5ade15 ;  /* 0x3e5ade1500097882 */ /* 0x000fe20000000000 */
[----:B------:R-:W-:-:S06]  /*2370*/  IMAD.MOV.U32 R3, RZ, RZ, 0x3e928af3 ;  /* 0x3e928af3ff037424 */ /* 0x000fcc00078e00ff */
        /* <DEDUP_REMOVED lines=43> */
.L_x_34:
[----:B------:R-:W-:Y:S05]  /*2630*/  BSYNC.RECONVERGENT B1 ;  /* 0x0000000000017941 */ /* 0x000fea0003800200 */
.L_x_33:
        /* <DEDUP_REMOVED lines=11> */
.L_x_36:
[----:B------:R-:W-:Y:S05]  /*26f0*/  BSYNC.RECONVERGENT B1 ;  /* 0x0000000000017941 */ /* 0x000fea0003800200 */
.L_x_35:
        /* <DEDUP_REMOVED lines=12> */
.L_x_38:
[----:B------:R-:W-:Y:S05]  /*27c0*/  BSYNC.RECONVERGENT B1 ;  /* 0x0000000000017941 */ /* 0x000fea0003800200 */
.L_x_37:
        /* <DEDUP_REMOVED lines=8> */
[----:B------:R-:W-:Y:S02]  /*2850*/  DADD R2, R42, R66 ;  /* 0x000000002a027229 */ /* 0x000fe40000000042 */
[----:B------:R-:W-:-:S06]  /*2860*/  DADD R76, R66, R80 ;  /* 0x00000000424c7229 */ /* 0x000fcc0000000050 */
[----:B------:R-:W-:Y:S01]  /*2870*/  DADD R78, R80, R2 ;  /* 0x00000000504e7229 */ /* 0x000fe20000000002 */
[----:B------:R-:W-:Y:S01]  /*2880*/  IMAD.MOV.U32 R2, RZ, RZ, 0x1 ;  /* 0x00000001ff027424 */ /* 0x000fe200078e00ff */
[----:B------:R-:W-:-:S04]  /*2890*/  DMUL R76, R42, R76 ;  /* 0x0000004c2a4c7228 */ /* 0x000fc80000000000 */
[----:B------:R-:W0:Y:S06]  /*28a0*/  MUFU.RCP64H R3, R79 ;  /* 0x0000004f00037308 */ /* 0x000e2c0000001800 */
[----:B------:R-:W-:Y:S01]  /*28b0*/  FSETP.GEU.AND P3, PT, |R77|, 6.5827683646048100446e-37, PT ;  /* 0x036000004d00780b */ /* 0x000fe20003f6e200 */
[----:B0-----:R-:W-:-:S08]  /*28c0*/  DFMA R14, -R78, R2, 1 ;  /* 0x3ff000004e0e742b */ /* 0x001fd00000000102 */
[----:B------:R-:W-:-:S08]  /*28d0*/  DFMA R14, R14, R14, R14 ;  /* 0x0000000e0e0e722b */ /* 0x000fd0000000000e */
[----:B------:R-:W-:-:S08]  /*28e0*/  DFMA R14, R2, R14, R2 ;  /* 0x0000000e020e722b */ /* 0x000fd00000000002 */
[----:B------:R-:W-:-:S08]  /*28f0*/  DFMA R2, -R78, R14, 1 ;  /* 0x3ff000004e02742b */ /* 0x000fd0000000010e */
[----:B------:R-:W-:-:S08]  /*2900*/  DFMA R2, R14, R2, R14 ;  /* 0x000000020e02722b */ /* 0x000fd0000000000e */
[----:B------:R-:W-:-:S08]  /*2910*/  DMUL R14, R76, R2 ;  /* 0x000000024c0e7228 */ /* 0x000fd00000000000 */
[----:B------:R-:W-:-:S08]  /*2920*/  DFMA R72, -R78, R14, R76 ;  /* 0x0000000e4e48722b */ /* 0x000fd0000000014c */
[----:B------:R-:W-:-:S10]  /*2930*/  DFMA R2, R2, R72, R14 ;  /* 0x000000480202722b */ /* 0x000fd4000000000e */
[----:B------:R-:W-:-:S05]  /*2940*/  FFMA R0, RZ, R79, R3 ;  /* 0x0000004fff007223 */ /* 0x000fca0000000003 */
[----:B------:R-:W-:-:S13]  /*2950*/  FSETP.GT.AND P2, PT, |R0|, 1.469367938527859385e-39, PT ;  /* 0x001000000000780b */ /* 0x000fda0003f44200 */
[----:B------:R-:W-:Y:S05]  /*2960*/  @P2 BRA P3, `(.L_x_41) ;  /* 0x0000000000102947 */ /* 0x000fea0001800000 */
[----:B------:R-:W-:-:S07]  /*2970*/  MOV R0, 0x2990 ;  /* 0x0000299000007802 */ /* 0x000fce0000000f00 */
[----:B------:R-:W-:Y:S05]  /*2980*/  CALL.REL.NOINC `($__internal_1_$__cuda_sm20_div_rn_f64_full) ;  /* 0x0000001c00087944 */ /* 0x000fea0003c00000 */
[----:B------:R-:W-:Y:S02]  /*2990*/  IMAD.MOV.U32 R2, RZ, RZ, R76 ;  /* 0x000000ffff027224 */ /* 0x000fe400078e004c */
[----:B------:R-:W-:-:S07]  /*29a0*/  IMAD.MOV.U32 R3, RZ, RZ, R77 ;  /* 0x000000ffff037224 */ /* 0x000fce00078e004d */
.L_x_41:
[----:B------:R-:W-:Y:S01]  /*29b0*/  DMUL R14, R48, R80 ;  /* 0x00000050300e7228 */ /* 0x000fe20000000000 */
[----:B------:R-:W-:Y:S01]  /*29c0*/  BSSY.RECONVERGENT B2, `(.L_x_42) ;  /* 0x0000007000027945 */ /* 0x000fe20003800200 */
[----:B------:R-:W-:Y:S01]  /*29d0*/  IMAD.MOV.U32 R103, RZ, RZ, 0x40000000 ;  /* 0x40000000ff677424 */ /* 0x000fe200078e00ff */
[----:B------:R-:W-:-:S05]  /*29e0*/  MOV R0, 0x2a30 ;  /* 0x00002a3000007802 */ /* 0x000fca0000000f00 */
[----:B------:R-:W-:-:S08]  /*29f0*/  DFMA R14, R46, R66, R14 ;  /* 0x000000422e0e722b */ /* 0x000fd0000000000e */
[----:B------:R-:W-:-:S08]  /*2a00*/  DFMA R86, R14, -R82, R50 ;  /* 0x800000520e56722b */ /* 0x000fd00000000032 */
[----:B------:R-:W-:-:S11]  /*2a10*/  DADD R74, -RZ, |R86| ;  /* 0x00000000ff4a7229 */ /* 0x000fd60000000556 */
[----:B------:R-:W-:Y:S05]  /*2a20*/  CALL.REL.NOINC `($_Z12hartree_fockmjjPdS_S_S_S_S_$__internal_accurate_pow) ;  /* 0x0000002400747944 */ /* 0x000fea0003c00000 */
[----:B------:R-:W-:Y:S05]  /*2a30*/  BSYNC.RECONVERGENT B2 ;  /* 0x0000000000027941 */ /* 0x000fea0003800200 */
.L_x_42:
[-C--:B------:R-:W-:Y:S01]  /*2a40*/  DMUL R72, R58, R80.reuse ;  /* 0x000000503a487228 */ /* 0x080fe20000000000 */
[----:B------:R-:W-:Y:S01]  /*2a50*/  BSSY.RECONVERGENT B2, `(.L_x_43) ;  /* 0x0000018000027945 */ /* 0x000fe20003800200 */
[----:B------:R-:W-:Y:S02]  /*2a60*/  DMUL R74, R48, R80 ;  /* 0x00000050304a7228 */ /* 0x000fe40000000000 */
[----:B------:R-:W-:-:S04]  /*2a70*/  DSETP.NEU.AND P2, PT, R86, RZ, PT ;  /* 0x000000ff5600722a */ /* 0x000fc80003f4d000 */
[-C--:B------:R-:W-:Y:S02]  /*2a80*/  DFMA R84, R56, R66.reuse, R72 ;  /* 0x000000423854722b */ /* 0x080fe40000000048 */
[----:B------:R-:W-:Y:S02]  /*2a90*/  DADD R72, R86, 2 ;  /* 0x4000000056487429 */ /* 0x000fe40000000000 */
[----:B------:R-:W-:-:S04]  /*2aa0*/  DFMA R74, R46, R66, R74 ;  /* 0x000000422e4a722b */ /* 0x000fc8000000004a */
[----:B------:R-:W-:-:S04]  /*2ab0*/  DFMA R84, R84, -R82, R52 ;  /* 0x800000525454722b */ /* 0x000fc80000000034 */
[----:B------:R-:W-:Y:S01]  /*2ac0*/  LOP3.LUT R72, R73, 0x7ff00000, RZ, 0xc0, !PT ;  /* 0x7ff0000049487812 */ /* 0x000fe200078ec0ff */
[----:B------:R-:W-:Y:S01]  /*2ad0*/  DFMA R76, R74, -R82, R50 ;  /* 0x800000524a4c722b */ /* 0x000fe20000000032 */
[----:B------:R-:W-:Y:S02]  /*2ae0*/  FSEL R73, R14, RZ, P2 ;  /* 0x000000ff0e497208 */ /* 0x000fe40001000000 */
[----:B------:R-:W-:Y:S01]  /*2af0*/  ISETP.NE.AND P3, PT, R72, 0x7ff00000, PT ;  /* 0x7ff000004800780c */ /* 0x000fe20003f65270 */
[----:B------:R-:W-:Y:S01]  /*2b00*/  DADD R74, -RZ, |R84| ;  /* 0x00000000ff4a7229 */ /* 0x000fe20000000554 */
[----:B------:R-:W-:-:S03]  /*2b10*/  FSEL R72, R15, RZ, P2 ;  /* 0x000000ff0f487208 */ /* 0x000fc60001000000 */
[----:B------:R-:W-:-:S08]  /*2b20*/  DSETP.NEU.AND P4, PT, R76, 1, PT ;  /* 0x3ff000004c00742a */ /* 0x000fd00003f8d000 */
[----:B------:R-:W-:Y:S06]  /*2b30*/  @P3 BRA `(.L_x_44) ;  /* 0x0000000000243947 */ /* 0x000fec0003800000 */
[----:B------:R-:W-:-:S08]  /*2b40*/  DMUL R14, R48, R80 ;  /* 0x00000050300e7228 */ /* 0x000fd00000000000 */
[----:B------:R-:W-:-:S08]  /*2b50*/  DFMA R14, R46, R66, R14 ;  /* 0x000000422e0e722b */ /* 0x000fd0000000000e */
[----:B------:R-:W-:-:S08]  /*2b60*/  DFMA R14, R14, -R82, R50 ;  /* 0x800000520e0e722b */ /* 0x000fd00000000032 */
[----:B------:R-:W-:-:S14]  /*2b70*/  DSETP.NAN.AND P2, PT, R14, R14, PT ;  /* 0x0000000e0e00722a */ /* 0x000fdc0003f48000 */
[----:B------:R-:W-:Y:S01]  /*2b80*/  @P2 DADD R72, R14, 2 ;  /* 0x400000000e482429 */ /* 0x000fe20000000000 */
[----:B------:R-:W-:Y:S10]  /*2b90*/  @P2 BRA `(.L_x_44) ;  /* 0x00000000000c2947 */ /* 0x000ff40003800000 */
[----:B------:R-:W-:-:S14]  /*2ba0*/  DSETP.NEU.AND P2, PT, |R86|, +INF , PT ;  /* 0x7ff000005600742a */ /* 0x000fdc0003f4d200 */
[----:B------:R-:W-:Y:S02]  /*2bb0*/  @!P2 IMAD.MOV.U32 R72, RZ, RZ, 0x0 ;  /* 0x00000000ff48a424 */ /* 0x000fe400078e00ff */
[----:B------:R-:W-:-:S07]  /*2bc0*/  @!P2 IMAD.MOV.U32 R73, RZ, RZ, 0x7ff00000 ;  /* 0x7ff00000ff49a424 */ /* 0x000fce00078e00ff */
.L_x_44:
[----:B------:R-:W-:Y:S05]  /*2bd0*/  BSYNC.RECONVERGENT B2 ;  /* 0x0000000000027941 */ /* 0x000fea0003800200 */
.L_x_43:
[----:B------:R-:W-:Y:S01]  /*2be0*/  BSSY.RECONVERGENT B2, `(.L_x_45) ;  /* 0x0000006000027945 */ /* 0x000fe20003800200 */
[----:B------:R-:W-:Y:S01]  /*2bf0*/  FSEL R88, R72, RZ, P4 ;  /* 0x000000ff48587208 */ /* 0x000fe20002000000 */
[----:B------:R-:W-:Y:S01]  /*2c00*/  IMAD.MOV.U32 R103, RZ, RZ, 0x40000000 ;  /* 0x40000000ff677424 */ /* 0x000fe200078e00ff */
[----:B------:R-:W-:Y:S02]  /*2c10*/  FSEL R89, R73, 1.875, P4 ;  /* 0x3ff0000049597808 */ /* 0x000fe40002000000 */
[----:B------:R-:W-:-:S07]  /*2c20*/  MOV R0, 0x2c40 ;  /* 0x00002c4000007802 */ /* 0x000fce0000000f00 */
[----:B------:R-:W-:Y:S05]  /*2c30*/  CALL.REL.NOINC `($_Z12hartree_fockmjjPdS_S_S_S_S_$__internal_accurate_pow) ;  /* 0x0000002000f07944 */ /* 0x000fea0003c00000 */
[----:B------:R-:W-:Y:S05]  /*2c40*/  BSYNC.RECONVERGENT B2 ;  /* 0x0000000000027941 */ /* 0x000fea0003800200 */
.L_x_45:
[----:B------:R-:W-:Y:S01]  /*2c50*/  DADD R72, R84, 2 ;  /* 0x4000000054487429 */ /* 0x000fe20000000000 */
[----:B------:R-:W-:Y:S01]  /*2c60*/  BSSY.RECONVERGENT B2, `(.L_x_46) ;  /* 0x0000018000027945 */ /* 0x000fe20003800200 */
[-C--:B------:R-:W-:Y:S02]  /*2c70*/  DMUL R76, R58, R80.reuse ;  /* 0x000000503a4c7228 */ /* 0x080fe40000000000 */
[----:B------:R-:W-:Y:S02]  /*2c80*/  DMUL R74, R62, R80 ;  /* 0x000000503e4a7228 */ /* 0x000fe40000000000 */
[----:B------:R-:W-:-:S04]  /*2c90*/  DSETP.NEU.AND P2, PT, R84, RZ, PT ;  /* 0x000000ff5400722a */ /* 0x000fc80003f4d000 */
[----:B------:R-:W-:Y:S01]  /*2ca0*/  LOP3.LUT R72, R73, 0x7ff00000, RZ, 0xc0, !PT ;  /* 0x7ff0000049487812 */ /* 0x000fe200078ec0ff */
[-C--:B------:R-:W-:Y:S01]  /*2cb0*/  DFMA R76, R56, R66.reuse, R76 ;  /* 0x00000042384c722b */ /* 0x080fe2000000004c */
[----:B------:R-:W-:Y:S01]  /*2cc0*/  FSEL R73, R14, RZ, P2 ;  /* 0x000000ff0e497208 */ /* 0x000fe20001000000 */
[----:B------:R-:W-:Y:S01]  /*2cd0*/  DFMA R74, R60, R66, R74 ;  /* 0x000000423c4a722b */ /* 0x000fe2000000004a */
[----:B------:R-:W-:Y:S02]  /*2ce0*/  ISETP.NE.AND P3, PT, R72, 0x7ff00000, PT ;  /* 0x7ff000004800780c */ /* 0x000fe40003f65270 */
[----:B------:R-:W-:-:S03]  /*2cf0*/  FSEL R72, R15, RZ, P2 ;  /* 0x000000ff0f487208 */ /* 0x000fc60001000000 */
[-C--:B------:R-:W-:Y:S02]  /*2d00*/  DFMA R76, R76, -R82.reuse, R52 ;  /* 0x800000524c4c722b */ /* 0x080fe40000000034 */
[----:B------:R-:W-:-:S06]  /*2d10*/  DFMA R86, R74, -R82, R54 ;  /* 0x800000524a56722b */ /* 0x000fcc0000000036 */
[----:B------:R-:W-:Y:S02]  /*2d20*/  DSETP.NEU.AND P4, PT, R76, 1, PT ;  /* 0x3ff000004c00742a */ /* 0x000fe40003f8d000 */
[----:B------:R-:W-:Y:S01]  /*2d30*/  DADD R74, -RZ, |R86| ;  /* 0x00000000ff4a7229 */ /* 0x000fe20000000556 */
[----:B------:R-:W-:Y:S11]  /*2d40*/  @P3 BRA `(.L_x_47) ;  /* 0x0000000000243947 */ /* 0x000ff60003800000 */
        /* <DEDUP_REMOVED lines=9> */
.L_x_47:
[----:B------:R-:W-:Y:S05]  /*2de0*/  BSYNC.RECONVERGENT B2 ;  /* 0x0000000000027941 */ /* 0x000fea0003800200 */
.L_x_46:
[----:B------:R-:W-:Y:S01]  /*2df0*/  FSEL R14, R72, RZ, P4 ;  /* 0x000000ff480e7208 */ /* 0x000fe20002000000 */
[----:B------:R-:W-:Y:S01]  /*2e00*/  BSSY.RECONVERGENT B2, `(.L_x_48) ;  /* 0x0000006000027945 */ /* 0x000fe20003800200 */
[----:B------:R-:W-:Y:S01]  /*2e10*/  FSEL R15, R73, 1.875, P4 ;  /* 0x3ff00000490f7808 */ /* 0x000fe20002000000 */
[----:B------:R-:W-:Y:S01]  /*2e20*/  IMAD.MOV.U32 R103, RZ, RZ, 0x40000000 ;  /* 0x40000000ff677424 */ /* 0x000fe200078e00ff */
[----:B------:R-:W-:-:S04]  /*2e30*/  MOV R0, 0x2e60 ;  /* 0x00002e6000007802 */ /* 0x000fc80000000f00 */
[----:B------:R-:W-:-:S11]  /*2e40*/  DADD R88, R88, R14 ;  /* 0x0000000058587229 */ /* 0x000fd6000000000e */
[----:B------:R-:W-:Y:S05]  /*2e50*/  CALL.REL.NOINC `($_Z12hartree_fockmjjPdS_S_S_S_S_$__internal_accurate_pow) ;  /* 0x0000002000687944 */ /* 0x000fea0003c00000 */
[----:B------:R-:W-:Y:S05]  /*2e60*/  BSYNC.RECONVERGENT B2 ;  /* 0x0000000000027941 */ /* 0x000fea0003800200 */
.L_x_48:
[C---:B------:R-:W-:Y:S01]  /*2e70*/  DADD R72, R86.reuse, 2 ;  /* 0x4000000056487429 */ /* 0x040fe20000000000 */
[----:B------:R-:W-:Y:S01]  /*2e80*/  BSSY.RECONVERGENT B2, `(.L_x_49) ;  /* 0x000000e000027945 */ /* 0x000fe20003800200 */
[C---:B------:R-:W-:Y:S02]  /*2e90*/  DSETP.NEU.AND P2, PT, R86.reuse, RZ, PT ;  /* 0x000000ff5600722a */ /* 0x040fe40003f4d000 */
[----:B------:R-:W-:-:S06]  /*2ea0*/  DSETP.NEU.AND P4, PT, R86, 1, PT ;  /* 0x3ff000005600742a */ /* 0x000fcc0003f8d000 */
[----:B------:R-:W-:Y:S02]  /*2eb0*/  LOP3.LUT R72, R73, 0x7ff00000, RZ, 0xc0, !PT ;  /* 0x7ff0000049487812 */ /* 0x000fe400078ec0ff */
[----:B------:R-:W-:Y:S02]  /*2ec0*/  FSEL R73, R14, RZ, P2 ;  /* 0x000000ff0e497208 */ /* 0x000fe40001000000 */
[----:B------:R-:W-:Y:S02]  /*2ed0*/  ISETP.NE.AND P3, PT, R72, 0x7ff00000, PT ;  /* 0x7ff000004800780c */ /* 0x000fe40003f65270 */
[----:B------:R-:W-:-:S11]  /*2ee0*/  FSEL R72, R15, RZ, P2 ;  /* 0x000000ff0f487208 */ /* 0x000fd60001000000 */
[----:B------:R-:W-:Y:S05]  /*2ef0*/  @P3 BRA `(.L_x_50) ;  /* 0x0000000000183947 */ /* 0x000fea0003800000 */
[----:B------:R-:W-:-:S14]  /*2f00*/  DSETP.NAN.AND P2, PT, R86, R86, PT ;  /* 0x000000565600722a */ /* 0x000fdc0003f48000 */
[----:B------:R-:W-:Y:S01]  /*2f10*/  @P2 DADD R72, R86, 2 ;  /* 0x4000000056482429 */ /* 0x000fe20000000000 */
[----:B------:R-:W-:Y:S10]  /*2f20*/  @P2 BRA `(.L_x_50) ;  /* 0x00000000000c2947 */ /* 0x000ff40003800000 */
[----:B------:R-:W-:-:S14]  /*2f30*/  DSETP.NEU.AND P2, PT, |R86|, +INF , PT ;  /* 0x7ff000005600742a */ /* 0x000fdc0003f4d200 */
[----:B------:R-:W-:Y:S02]  /*2f40*/  @!P2 IMAD.MOV.U32 R72, RZ, RZ, 0x0 ;  /* 0x00000000ff48a424 */ /* 0x000fe400078e00ff */
[----:B------:R-:W-:-:S07]  /*2f50*/  @!P2 IMAD.MOV.U32 R73, RZ, RZ, 0x7ff00000 ;  /* 0x7ff00000ff49a424 */ /* 0x000fce00078e00ff */
.L_x_50:
[----:B------:R-:W-:Y:S05]  /*2f60*/  BSYNC.RECONVERGENT B2 ;  /* 0x0000000000027941 */ /* 0x000fea0003800200 */
.L_x_49:
[----:B------:R-:W-:Y:S01]  /*2f70*/  FSEL R80, R72, RZ, P4 ;  /* 0x000000ff48507208 */ /* 0x000fe20002000000 */
[----:B------:R-:W-:Y:S01]  /*2f80*/  UMOV UR8, 0x812dea11 ;  /* 0x812dea1100087882 */ /* 0x000fe20000000000 */
[----:B------:R-:W-:Y:S01]  /*2f90*/  FSEL R81, R73, 1.875, P4 ;  /* 0x3ff0000049517808 */ /* 0x000fe20002000000 */
[----:B------:R-:W-:Y:S01]  /*2fa0*/  UMOV UR9, 0x3d719799 ;  /* 0x3d71979900097882 */ /* 0x000fe20000000000 */
[----:B------:R-:W-:Y:S01]  /*2fb0*/  BSSY.RECONVERGENT B2, `(.L_x_51) ;  /* 0x00000ac000027945 */ /* 0x000fe20003800200 */
[----:B------:R-:W-:Y:S02]  /*2fc0*/  IMAD.MOV.U32 R14, RZ, RZ, 0x50429b6d ;  /* 0x50429b6dff0e7424 */ /* 0x000fe400078e00ff */
[----:B------:R-:W-:Y:S01]  /*2fd0*/  IMAD.MOV.U32 R15, RZ, RZ, 0x3ff20dd7 ;  /* 0x3ff20dd7ff0f7424 */ /* 0x000fe200078e00ff */
[----:B------:R-:W-:-:S08]  /*2fe0*/  DADD R80, R88, R80 ;  /* 0x0000000058507229 */ /* 0x000fd00000000050 */
[----:B------:R-:W-:-:S08]  /*2ff0*/  DMUL R80, R80, R2 ;  /* 0x0000000250507228 */ /* 0x000fd00000000000 */
[----:B------:R-:W-:-:S14]  /*3000*/  DSETP.GT.AND P2, PT, R80, UR8, PT ;  /* 0x0000000850007e2a */ /* 0x000fdc000bf44000 */
[----:B------:R-:W-:Y:S05]  /*3010*/  @!P2 BRA `(.L_x_52) ;  /* 0x000000080094a947 */ /* 0x000fea0003800000 */
[----:B------:R-:W-:Y:S01]  /*3020*/  BSSY.RECONVERGENT B3, `(.L_x_53) ;  /* 0x0000006000037945 */ /* 0x000fe20003800200 */
[----:B------:R-:W-:Y:S01]  /*3030*/  IMAD.MOV.U32 R74, RZ, RZ, R80 ;  /* 0x000000ffff4a7224 */ /* 0x000fe200078e0050 */
[----:B------:R-:W-:Y:S01]  /*3040*/  MOV R0, 0x3080 ;  /* 0x0000308000007802 */ /* 0x000fe20000000f00 */
[----:B------:R-:W-:Y:S02]  /*3050*/  IMAD.MOV.U32 R75, RZ, RZ, R81 ;  /* 0x000000ffff4b7224 */ /* 0x000fe400078e0051 */
[----:B------:R-:W-:-:S07]  /*3060*/  IMAD.MOV.U32 R103, RZ, RZ, -0x40200000 ;  /* 0xbfe00000ff677424 */ /* 0x000fce00078e00ff */
[----:B------:R-:W-:Y:S05]  /*3070*/  CALL.REL.NOINC `($_Z12hartree_fockmjjPdS_S_S_S_S_$__internal_accurate_pow) ;  /* 0x0000001c00e07944 */ /* 0x000fea0003c00000 */
[----:B------:R-:W-:Y:S05]  /*3080*/  BSYNC.RECONVERGENT B3 ;  /* 0x0000000000037941 */ /* 0x000fea0003800200 */
.L_x_53:
[----:B------:R-:W0:Y:S01]  /*3090*/  MUFU.RSQ64H R75, R81 ;  /* 0x00000051004b7308 */ /* 0x000e220000001c00 */
[C---:B------:R-:W-:Y:S01]  /*30a0*/  VIADD R74, R81.reuse, 0xfcb00000 ;  /* 0xfcb00000514a7836 */ /* 0x040fe20000000000 */
[C---:B------:R-:W-:Y:S01]  /*30b0*/  DSETP.NEU.AND P4, PT, R80.reuse, +INF , PT ;  /* 0x7ff000005000742a */ /* 0x040fe20003f8d000 */
[----:B------:R-:W-:Y:S01]  /*30c0*/  IMAD.MOV.U32 R76, RZ, RZ, 0x0 ;  /* 0x00000000ff4c7424 */ /* 0x000fe200078e00ff */
[----:B------:R-:W-:Y:S01]  /*30d0*/  ISETP.GE.AND P2, PT, R81, RZ, PT ;  /* 0x000000ff5100720c */ /* 0x000fe20003f46270 */
[----:B------:R-:W-:Y:S01]  /*30e0*/  IMAD.MOV.U32 R77, RZ, RZ, 0x3fd80000 ;  /* 0x3fd80000ff4d7424 */ /* 0x000fe200078e00ff */
[----:B------:R-:W-:Y:S01]  /*30f0*/  ISETP.GE.U32.AND P5, PT, R74, 0x7ca00000, PT ;  /* 0x7ca000004a00780c */ /* 0x000fe20003fa6070 */
[----:B------:R-:W-:Y:S01]  /*3100*/  BSSY.RECONVERGENT B3, `(.L_x_54) ;  /* 0x000001a000037945 */ /* 0x000fe20003800200 */
[----:B------:R-:W-:Y:S02]  /*3110*/  FSEL R15, R15, RZ, P2 ;  /* 0x000000ff0f0f7208 */ /* 0x000fe40001000000 */
[----:B------:R-:W-:Y:S01]  /*3120*/  FSEL R0, R14, -QNAN , P2 ;  /* 0xfff800000e007808 */ /* 0x000fe20001000000 */
[----:B------:R-:W-:-:S02]  /*3130*/  DSETP.NEU.AND P2, PT, R80, 1, PT ;  /* 0x3ff000005000742a */ /* 0x000fc40003f4d000 */
[----:B0-----:R-:W-:-:S08]  /*3140*/  DMUL R72, R74, R74 ;  /* 0x0000004a4a487228 */ /* 0x001fd00000000000 */
[----:B------:R-:W-:-:S08]  /*3150*/  DFMA R72, R80, -R72, 1 ;  /* 0x3ff000005048742b */ /* 0x000fd00000000848 */
[----:B------:R-:W-:Y:S02]  /*3160*/  DFMA R76, R72, R76, 0.5 ;  /* 0x3fe00000484c742b */ /* 0x000fe4000000004c */
[----:B------:R-:W-:Y:S02]  /*3170*/  DMUL R78, R74, R72 ;  /* 0x000000484a4e7228 */ /* 0x000fe40000000000 */
[----:B------:R-:W-:-:S06]  /*3180*/  DADD R72, R80, -0.5 ;  /* 0xbfe0000050487429 */ /* 0x000fcc0000000000 */
[----:B------:R-:W-:-:S04]  /*3190*/  DFMA R78, R76, R78, R74 ;  /* 0x0000004e4c4e722b */ /* 0x000fc8000000004a */
[----:B------:R-:W-:-:S04]  /*31a0*/  LOP3.LUT R72, R73, 0x7ff00000, RZ, 0xc0, !PT ;  /* 0x7ff0000049487812 */ /* 0x000fc800078ec0ff */
[----:B------:R-:W-:Y:S01]  /*31b0*/  DMUL R82, R80, R78 ;  /* 0x0000004e50527228 */ /* 0x000fe20000000000 */
[----:B------:R-:W-:Y:S01]  /*31c0*/  ISETP.NE.AND P3, PT, R72, 0x7ff00000, PT ;  /* 0x7ff000004800780c */ /* 0x000fe20003f65270 */
[----:B------:R-:W-:Y:S02]  /*31d0*/  VIADD R77, R79, 0xfff00000 ;  /* 0xfff000004f4d7836 */ /* 0x000fe40000000000 */
[----:B------:R-:W-:Y:S01]  /*31e0*/  IMAD.MOV.U32 R76, RZ, RZ, R78 ;  /* 0x000000ffff4c7224 */ /* 0x000fe200078e004e */
[----:B------:R-:W-:Y:S02]  /*31f0*/  @!P4 FSEL R15, R15, RZ, P3 ;  /* 0x000000ff0f0fc208 */ /* 0x000fe40001800000 */
[----:B------:R-:W-:Y:S01]  /*3200*/  @!P4 FSEL R0, R0, RZ, P3 ;  /* 0x000000ff0000c208 */ /* 0x000fe20001800000 */
[----:B------:R-:W-:Y:S01]  /*3210*/  DFMA R84, R82, -R82, R80 ;  /* 0x800000525254722b */ /* 0x000fe20000000050 */
[----:B------:R-:W-:Y:S02]  /*3220*/  FSEL R14, R15, RZ, P2 ;  /* 0x000000ff0f0e7208 */ /* 0x000fe40001000000 */
[----:B------:R-:W-:-:S05]  /*3230*/  FSEL R15, R0, 1.875, P2 ;  /* 0x3ff00000000f7808 */ /* 0x000fca0001000000 */
[----:B------:R-:W-:Y:S01]  /*3240*/  DFMA R72, R84, R76, R82 ;  /* 0x0000004c5448722b */ /* 0x000fe20000000052 */
[----:B------:R-:W-:Y:S10]  /*3250*/  @!P5 BRA `(.L_x_55) ;  /* 0x000000000010d947 */ /* 0x000ff40003800000 */
[----:B------:R-:W-:-:S07]  /*3260*/  MOV R86, 0x3280 ;  /* 0x0000328000567802 */ /* 0x000fce0000000f00 */
[----:B------:R-:W-:Y:S05]  /*3270*/  CALL.REL.NOINC `($__internal_2_$__cuda_sm20_dsqrt_rn_f64_mediumpath_v1) ;  /* 0x0000001800487944 */ /* 0x000fea0003c00000 */
[----:B------:R-:W-:Y:S02]  /*3280*/  IMAD.MOV.U32 R72, RZ, RZ, R0 ;  /* 0x000000ffff487224 */ /* 0x000fe400078e0000 */
[----:B------:R-:W-:-:S07]  /*3290*/  IMAD.MOV.U32 R73, RZ, RZ, R75 ;  /* 0x000000ffff497224 */ /* 0x000fce00078e004b */
.L_x_55:
[----:B------:R-:W-:Y:S05]  /*32a0*/  BSYNC.RECONVERGENT B3 ;  /* 0x0000000000037941 */ /* 0x000fea0003800200 */
.L_x_54:
[----:B------:R-:W-:Y:S01]  /*32b0*/  IMAD.MOV.U32 R74, RZ, RZ, -0x24b905a1 ;  /* 0xdb46fa5fff4a7424 */ /* 0x000fe200078e00ff */
[----:B------:R-:W-:Y:S01]  /*32c0*/  UMOV UR8, 0xfba6f279 ;  /* 0xfba6f27900087882 */ /* 0x000fe20000000000 */
[----:B------:R-:W-:Y:S01]  /*32d0*/  IMAD.MOV.U32 R75, RZ, RZ, 0x3d47088f ;  /* 0x3d47088fff4b7424 */ /* 0x000fe200078e00ff */
[----:B------:R-:W-:Y:S01]  /*32e0*/  UMOV UR9, 0x3cf0679a ;  /* 0x3cf0679a00097882 */ /* 0x000fe20000000000 */
[----:B------:R-:W-:Y:S02]  /*32f0*/  IMAD.MOV.U32 R80, RZ, RZ, -0x7649667 ;  /* 0xf89b6999ff507424 */ /* 0x000fe400078e00ff */
[----:B------:R-:W-:Y:S02]  /*3300*/  IMAD.MOV.U32 R81, RZ, RZ, 0x3e928a27 ;  /* 0x3e928a27ff517424 */ /* 0x000fe400078e00ff */
[----:B------:R-:W-:Y:S01]  /*3310*/  DFMA R74, R72, -UR8, R74 ;  /* 0x80000008484a7c2b */ /* 0x000fe2000800004a */
[----:B------:R-:W-:Y:S01]  /*3320*/  UMOV UR8, 0xb976a9b2 ;  /* 0xb976a9b200087882 */ /* 0x000fe20000000000 */
[----:B------:R-:W-:-:S06]  /*3330*/  UMOV UR9, 0x3d8df9f9 ;  /* 0x3d8df9f900097882 */ /* 0x000fcc0000000000 */
[----:B------:R-:W-:Y:S01]  /*3340*/  DFMA R74, R74, R72, -UR8 ;  /* 0x800000084a4a7e2b */ /* 0x000fe20008000048 */
[----:B------:R-:W-:Y:S01]  /*3350*/  UMOV UR8, 0x590cc332 ;  /* 0x590cc33200087882 */ /* 0x000fe20000000000 */
[----:B------:R-:W-:-:S06]  /*3360*/  UMOV UR9, 0x3dc7f1f5 ;  /* 0x3dc7f1f500097882 */ /* 0x000fcc0000000000 */
[----:B------:R-:W-:Y:S01]  /*3370*/  DFMA R74, R74, R72, UR8 ;  /* 0x000000084a4a7e2b */ /* 0x000fe20008000048 */
        /* <DEDUP_REMOVED lines=62> */
[----:B------:R-:W-:-:S06]  /*3760*/  DFMA R76, R74, R72, R72 ;  /* 0x000000484a4c722b */ /* 0x000fcc0000000048 */
[----:B------:R-:W0:Y:S02]  /*3770*/  F2F.F32.F64 R0, R76 ;  /* 0x0000004c00007310 */ /* 0x000e240000301000 */
[----:B0-----:R-:W-:-:S06]  /*3780*/  FMUL R0, R0, -1.4426950216293334961 ;  /* 0xbfb8aa3b00007820 */ /* 0x001fcc0000400000 */
[----:B------:R-:W0:Y:S08]  /*3790*/  FRND R0, R0 ;  /* 0x0000000000007307 */ /* 0x000e300000201000 */
[----:B0-----:R0:W1:Y:S08]  /*37a0*/  F2F.F64.F32 R78, R0 ;  /* 0x00000000004e7310 */ /* 0x0010700000201800 */
[----:B0-----:R-:W0:Y:S01]  /*37b0*/  MUFU.EX2 R0, R0 ;  /* 0x0000000000007308 */ /* 0x001e220000000800 */
[----:B-1----:R-:W-:Y:S01]  /*37c0*/  DFMA R78, R78, -UR8, -R76 ;  /* 0x800000084e4e7c2b */ /* 0x002fe2000800084c */
[----:B------:R-:W-:Y:S01]  /*37d0*/  UMOV UR8, 0xa4741b81 ;  /* 0xa4741b8100087882 */ /* 0x000fe20000000000 */
[----:B------:R-:W-:Y:S01]  /*37e0*/  UMOV UR9, 0x3e5ae904 ;  /* 0x3e5ae90400097882 */ /* 0x000fe20000000000 */
[----:B------:R-:W-:-:S05]  /*37f0*/  DADD R76, -R76, R72 ;  /* 0x000000004c4c7229 */ /* 0x000fca0000000148 */
[----:B------:R-:W-:Y:S01]  /*3800*/  DFMA R80, R78, UR8, R80 ;  /* 0x000000084e507c2b */ /* 0x000fe20008000050 */
[----:B------:R-:W-:Y:S01]  /*3810*/  UMOV UR8, 0x15ff7e07 ;  /* 0x15ff7e0700087882 */ /* 0x000fe20000000000 */
[----:B------:R-:W-:Y:S01]  /*3820*/  UMOV UR9, 0x3ec71de7 ;  /* 0x3ec71de700097882 */ /* 0x000fe20000000000 */
[----:B------:R-:W-:Y:S01]  /*3830*/  DFMA R76, R74, R72, R76 ;  /* 0x000000484a4c722b */ /* 0x000fe2000000004c */
[----:B0-----:R-:W0:Y:S04]  /*3840*/  F2F.F64.F32 R74, R0 ;  /* 0x00000000004a7310 */ /* 0x001e280000201800 */
        /* <DEDUP_REMOVED lines=23> */
[----:B------:R-:W-:Y:S02]  /*39c0*/  UMOV UR9, 0x4017afb4 ;  /* 0x4017afb400097882 */ /* 0x000fe40000000000 */
[----:B------:R-:W-:-:S04]  /*39d0*/  DSETP.GE.AND P2, PT, R72, UR8, PT ;  /* 0x0000000848007e2a */ /* 0x000fc8000bf46000 */
[----:B------:R-:W-:-:S08]  /*39e0*/  DMUL R80, R78, R80 ;  /* 0x000000504e507228 */ /* 0x000fd00000000000 */
[----:B------:R-:W-:Y:S02]  /*39f0*/  DFMA R76, R78, R80, -R76 ;  /* 0x000000504e4c722b */ /* 0x000fe4000000084c */
[----:B0-----:R-:W-:-:S06]  /*3a00*/  DADD R80, -R74, 1 ;  /* 0x3ff000004a507429 */ /* 0x001fcc0000000100 */
[----:B------:R-:W-:-:S08]  /*3a10*/  DADD R76, R78, R76 ;  /* 0x000000004e4c7229 */ /* 0x000fd0000000004c */
[----:B------:R-:W-:-:S08]  /*3a20*/  DFMA R76, -R76, R74, R80 ;  /* 0x0000004a4c4c722b */ /* 0x000fd00000000150 */
[----:B------:R-:W-:-:S10]  /*3a30*/  DADD R76, -RZ, |R76| ;  /* 0x00000000ff4c7229 */ /* 0x000fd4000000054c */
[----:B------:R-:W-:Y:S02]  /*3a40*/  FSEL R72, R76, RZ, !P2 ;  /* 0x000000ff4c487208 */ /* 0x000fe40005000000 */
[----:B------:R-:W-:-:S06]  /*3a50*/  FSEL R73, R77, 1.875, !P2 ;  /* 0x3ff000004d497808 */ /* 0x000fcc0005000000 */
[----:B------:R-:W-:-:S11]  /*3a60*/  DMUL R14, R14, R72 ;  /* 0x000000480e0e7228 */ /* 0x000fd60000000000 */
.L_x_52:
[----:B------:R-:W-:Y:S05]  /*3a70*/  BSYNC.RECONVERGENT B2 ;  /* 0x0000000000027941 */ /* 0x000fea0003800200 */
.L_x_51:
[----:B------:R-:W0:Y:S01]  /*3a80*/  F2F.F32.F64 R3, R2 ;  /* 0x0000000200037310 */ /* 0x000e220000301000 */
[----:B------:R-:W-:Y:S01]  /*3a90*/  BSSY.RECONVERGENT B2, `(.L_x_56) ;  /* 0x000000f000027945 */ /* 0x000fe20003800200 */
[----:B------:R-:W-:Y:S01]  /*3aa0*/  DMUL R14, R70, R14 ;  /* 0x0000000e460e7228 */ /* 0x000fe20000000000 */
        /* <DEDUP_REMOVED lines=9> */
.L_x_57:
[----:B-1----:R-:W-:Y:S01]  /*3b40*/  FMUL.FTZ R2, R3, R72 ;  /* 0x0000004803027220 */ /* 0x002fe20000410000 */
[----:B------:R-:W-:-:S03]  /*3b50*/  FMUL.FTZ R0, R72, 0.5 ;  /* 0x3f00000048007820 */ /* 0x000fc60000410000 */
[----:B------:R-:W-:-:S04]  /*3b60*/  FFMA R3, -R2, R2, R3 ;  /* 0x0000000202037223 */ /* 0x000fc80000000103 */
[----:B------:R-:W-:-:S07]  /*3b70*/  FFMA R2, R3, R0, R2 ;  /* 0x0000000003027223 */ /* 0x000fce0000000002 */
.L_x_58:
[----:B------:R-:W-:Y:S05]  /*3b80*/  BSYNC.RECONVERGENT B2 ;  /* 0x0000000000027941 */ /* 0x000fea0003800200 */
.L_x_56:
[----:B------:R-:W0:Y:S02]  /*3b90*/  F2F.F64.F32 R2, R2 ;  /* 0x0000000200027310 */ /* 0x000e240000201800 */
[----:B0-----:R-:W-:-:S11]  /*3ba0*/  DFMA R22, R14, R2, R22 ;  /* 0x000000020e16722b */ /* 0x001fd60000000016 */
.L_x_40:
[----:B------:R-:W-:Y:S05]  /*3bb0*/  BSYNC.RECONVERGENT B1 ;  /* 0x0000000000017941 */ /* 0x000fea0003800200 */
.L_x_39:
[----:B------:R-:W-:Y:S02]  /*3bc0*/  IADD3 R12, P2, PT, R12, 0x8, RZ ;  /* 0x000000080c0c7810 */ /* 0x000fe40007f5e0ff */
[----:B------:R-:W-:-:S03]  /*3bd0*/  IADD3 R10, P3, PT, R10, 0x8, RZ ;  /* 0x000000080a0a7810 */ /* 0x000fc60007f7e0ff */
[----:B------:R-:W-:Y:S02]  /*3be0*/  IMAD.X R13, RZ, RZ, R13, P2 ;  /* 0x000000ffff0d7224 */ /* 0x000fe400010e060d */
[----:B------:R-:W-:Y:S01]  /*3bf0*/  IMAD.X R11, RZ, RZ, R11, P3 ;  /* 0x000000ffff0b7224 */ /* 0x000fe200018e060b */
[----:B------:R-:W-:Y:S07]  /*3c00*/  @P1 BRA `(.L_x_59) ;  /* 0xffffffe400441947 */ /* 0x000fee000383ffff */
[----:B------:R-:W-:Y:S05]  /*3c10*/  @P0 BRA `(.L_x_60) ;  /* 0xffffffe000f80947 */ /* 0x000fea000383ffff */
.L_x_28:
[----:B------:R-:W-:Y:S05]  /*3c20*/  BSYNC.RECONVERGENT B0 ;  /* 0x0000000000007941 */ /* 0x000fea0003800200 */
.L_x_27:
[----:B------:R-:W0:Y:S01]  /*3c30*/  LDCU UR5, c[0x0][0x388] ;  /* 0x00007100ff0577ac */ /* 0x000e220008000800 */
[----:B------:R-:W-:-:S05]  /*3c40*/  VIADD R7, R7, 0x1 ;  /* 0x0000000107077836 */ /* 0x000fca0000000000 */
[----:B0-----:R-:W-:-:S13]  /*3c50*/  ISETP.NE.AND P0, PT, R7, UR5, PT ;  /* 0x0000000507007c0c */ /* 0x001fda000bf05270 */
[----:B------:R-:W-:Y:S05]  /*3c60*/  @P0 BRA `(.L_x_61) ;  /* 0xffffffd400340947 */ /* 0x000fea000383ffff */
[----:B------:R-:W-:-:S05]  /*3c70*/  VIADD R6, R6, 0x1 ;  /* 0x0000000106067836 */ /* 0x000fca0000000000 */
[----:B------:R-:W-:-:S13]  /*3c80*/  ISETP.NE.AND P0, PT, R6, UR5, PT ;  /* 0x0000000506007c0c */ /* 0x000fda000bf05270 */
[----:B------:R-:W-:Y:S05]  /*3c90*/  @P0 BRA `(.L_x_62) ;  /* 0xffffffd4000c0947 */ /* 0x000fea000383ffff */
.L_x_16:
[----:B------:R-:W0:Y:S01]  /*3ca0*/  LDCU UR5, c[0x0][0x38c] ;  /* 0x00007180ff0577ac */ /* 0x000e220008000800 */
[----:B------:R-:W-:Y:S01]  /*3cb0*/  IADD3 R11, P0, PT, R16, -0x1, RZ ;  /* 0xffffffff100b7810 */ /* 0x000fe20007f1e0ff */
[----:B------:R-:W1:Y:S03]  /*3cc0*/  LDCU.64 UR10, c[0x0][0x3a8] ;  /* 0x00007500ff0a77ac */ /* 0x000e660008000a00 */
[----:B------:R-:W-:Y:S02]  /*3cd0*/  IADD3.X R15, PT, PT, R17, -0x1, RZ, P0, !PT ;  /* 0xffffffff110f7810 */ /* 0x000fe400007fe4ff */
[----:B------:R-:W-:Y:S01]  /*3ce0*/  IADD3 R25, P1, PT, R4, -0x1, RZ ;  /* 0xffffffff04197810 */ /* 0x000fe20007f3e0ff */
[----:B------:R-:W2:Y:S01]  /*3cf0*/  LDCU.64 UR8, c[0x0][0x3b8] ;  /* 0x00007700ff0877ac */ /* 0x000ea20008000a00 */
[----:B0-----:R-:W-:-:S04]  /*3d00*/  IMAD.WIDE.U32 R2, R11, UR5, R20 ;  /* 0x000000050b027c25 */ /* 0x001fc8000f8e0014 */
[----:B------:R-:W-:Y:S02]  /*3d10*/  IMAD R7, R15, UR5, RZ ;  /* 0x000000050f077c24 */ /* 0x000fe4000f8e02ff */
[----:B------:R-:W-:Y:S02]  /*3d20*/  IMAD.SHL.U32 R0, R2, 0x8, RZ ;  /* 0x0000000802007824 */ /* 0x000fe400078e00ff */
[----:B------:R-:W-:-:S03]  /*3d30*/  IMAD.IADD R3, R3, 0x1, R7 ;  /* 0x0000000103037824 */ /* 0x000fc600078e0207 */
[----:B-1----:R-:W-:Y:S02]  /*3d40*/  IADD3 R6, P0, PT, R0, UR10, RZ ;  /* 0x0000000a00067c10 */ /* 0x002fe4000ff1e0ff */
[----:B------:R-:W-:-:S04]  /*3d50*/  SHF.L.U64.HI R24, R2, 0x3, R3 ;  /* 0x0000000302187819 */ /* 0x000fc80000010203 */
[----:B------:R-:W-:-:S06]  /*3d60*/  IADD3.X R7, PT, PT, R24, UR11, RZ, P0, !PT ;  /* 0x0000000b18077c10 */ /* 0x000fcc00087fe4ff */
[----:B------:R-:W3:Y:S01]  /*3d70*/  LDG.E.64 R6, desc[UR6][R6.64] ;  /* 0x0000000606067981 */ /* 0x000ee2000c1e1b00 */
[----:B------:R-:W-:Y:S01]  /*3d80*/  DMUL R2, R22, 0.5 ;  /* 0x3fe0000016027828 */ /* 0x000fe20000000000 */
[----:B------:R-:W-:Y:S02]  /*3d90*/  ISETP.NE.U32.AND P0, PT, R25, R18, PT ;  /* 0x000000121900720c */ /* 0x000fe40003f05070 */
[----:B------:R-:W-:Y:S02]  /*3da0*/  IADD3.X R13, PT, PT, R5, -0x1, RZ, P1, !PT ;  /* 0xffffffff050d7810 */ /* 0x000fe40000ffe4ff */
[----:B------:R-:W-:Y:S02]  /*3db0*/  ISETP.NE.U32.AND P1, PT, R4, R16, PT ;  /* 0x000000100400720c */ /* 0x000fe40003f25070 */
[C---:B------:R-:W-:Y:S01]  /*3dc0*/  ISETP.NE.AND.EX P0, PT, R13.reuse, R19, PT, P0 ;  /* 0x000000130d00720c */ /* 0x040fe20003f05300 */
[----:B------:R-:W-:-:S03]  /*3dd0*/  IMAD R27, R13, UR5, RZ ;  /* 0x000000050d1b7c24 */ /* 0x000fc6000f8e02ff */
[----:B------:R-:W-:Y:S02]  /*3de0*/  FSEL R8, R2, R22, !P0 ;  /* 0x0000001602087208 */ /* 0x000fe40004000000 */
[----:B------:R-:W-:Y:S02]  /*3df0*/  FSEL R9, R3, R23, !P0 ;  /* 0x0000001703097208 */ /* 0x000fe40004000000 */
[----:B------:R-:W-:-:S04]  /*3e00*/  ISETP.NE.U32.AND P0, PT, R11, R20, PT ;  /* 0x000000140b00720c */ /* 0x000fc80003f05070 */
[----:B------:R-:W-:Y:S01]  /*3e10*/  DMUL R2, R8, 0.5 ;  /* 0x3fe0000008027828 */ /* 0x000fe20000000000 */
[----:B------:R-:W-:-:S09]  /*3e20*/  ISETP.NE.AND.EX P0, PT, R15, R21, PT, P0 ;  /* 0x000000150f00720c */ /* 0x000fd20003f05300 */
[----:B------:R-:W-:Y:S02]  /*3e30*/  FSEL R11, R2, R8, !P0 ;  /* 0x00000008020b7208 */ /* 0x000fe40004000000 */
[----:B------:R-:W-:Y:S02]  /*3e40*/  FSEL R8, R3, R9, !P0 ;  /* 0x0000000903087208 */ /* 0x000fe40004000000 */
[----:B------:R-:W-:Y:S01]  /*3e50*/  ISETP.NE.AND.EX P0, PT, R5, R17, PT, P1 ;  /* 0x000000110500720c */ /* 0x000fe20003f05310 */
[----:B------:R-:W-:Y:S01]  /*3e60*/  IMAD.MOV.U32 R2, RZ, RZ, R11 ;  /* 0x000000ffff027224 */ /* 0x000fe200078e000b */
[----:B------:R-:W-:Y:S01]  /*3e70*/  ISETP.NE.U32.AND P1, PT, R18, R20, PT ;  /* 0x000000141200720c */ /* 0x000fe20003f25070 */
[----:B------:R-:W-:Y:S02]  /*3e80*/  IMAD.MOV.U32 R3, RZ, RZ, R8 ;  /* 0x000000ffff037224 */ /* 0x000fe400078e0008 */
[----:B------:R-:W-:Y:S01]  /*3e90*/  IMAD.WIDE.U32 R4, R25, UR5, R18 ;  /* 0x0000000519047c25 */ /* 0x000fe2000f8e0012 */
[----:B------:R-:W-:-:S03]  /*3ea0*/  ISETP.NE.AND.EX P1, PT, R19, R21, PT, P1 ;  /* 0x000000151300720c */ /* 0x000fc60003f25310 */
[----:B------:R-:W-:Y:S01]  /*3eb0*/  DMUL R2, R2, 0.5 ;  /* 0x3fe0000002027828 */ /* 0x000fe20000000000 */
[----:B------:R-:W-:Y:S02]  /*3ec0*/  IMAD.SHL.U32 R10, R4, 0x8, RZ ;  /* 0x00000008040a7824 */ /* 0x000fe400078e00ff */
[----:B------:R-:W-:-:S05]  /*3ed0*/  IMAD.IADD R5, R5, 0x1, R27 ;  /* 0x0000000105057824 */ /* 0x000fca00078e021b */
[----:B------:R-:W-:Y:S02]  /*3ee0*/  SHF.L.U64.HI R4, R4, 0x3, R5 ;  /* 0x0000000304047819 */ /* 0x000fe40000010205 */
[----:B------:R-:W-:Y:S02]  /*3ef0*/  @!P0 FSEL R11, R2, R11, !P1 ;  /* 0x0000000b020b8208 */ /* 0x000fe40004800000 */
[----:B------:R-:W-:-:S03]  /*3f00*/  @!P0 FSEL R8, R3, R8, !P1 ;  /* 0x0000000803088208 */ /* 0x000fc60004800000 */
[----:B------:R-:W-:Y:S02]  /*3f10*/  IMAD.MOV.U32 R2, RZ, RZ, R11 ;  /* 0x000000ffff027224 */ /* 0x000fe400078e000b */
[----:B------:R-:W-:Y:S01]  /*3f20*/  IMAD.MOV.U32 R3, RZ, RZ, R8 ;  /* 0x000000ffff037224 */ /* 0x000fe200078e0008 */
[C---:B--2---:R-:W-:Y:S02]  /*3f30*/  IADD3 R8, P0, PT, R10.reuse, UR8, RZ ;  /* 0x000000080a087c10 */ /* 0x044fe4000ff1e0ff */
[----:B------:R-:W-:Y:S02]  /*3f40*/  IADD3 R10, P1, PT, R10, UR10, RZ ;  /* 0x0000000a0a0a7c10 */ /* 0x000fe4000ff3e0ff */
[C---:B------:R-:W-:Y:S02]  /*3f50*/  IADD3.X R9, PT, PT, R4.reuse, UR9, RZ, P0, !PT ;  /* 0x0000000904097c10 */ /* 0x040fe400087fe4ff */
[----:B------:R-:W-:Y:S01]  /*3f60*/  IADD3.X R11, PT, PT, R4, UR11, RZ, P1, !PT ;  /* 0x0000000b040b7c10 */ /* 0x000fe20008ffe4ff */
[----:B---3--:R-:W-:-:S08]  /*3f70*/  DMUL R6, R2, R6 ;  /* 0x0000000602067228 */ /* 0x008fd00000000000 */
[----:B------:R-:W-:-:S07]  /*3f80*/  DMUL R6, R6, 4 ;  /* 0x4010000006067828 */ /* 0x000fce0000000000 */
[----:B------:R0:W-:Y:S04]  /*3f90*/  REDG.E.ADD.F64.RN.STRONG.GPU desc[UR6][R8.64], R6 ;  /* 0x00000006080079a6 */ /* 0x0001e8000c12ff06 */
[----:B------:R-:W2:Y:S01]  /*3fa0*/  LDG.E.64 R4, desc[UR6][R10.64] ;  /* 0x000000060a047981 */ /* 0x000ea2000c1e1b00 */
[----:B------:R-:W-:Y:S02]  /*3fb0*/  IMAD R29, R19, UR5, RZ ;  /* 0x00000005131d7c24 */ /* 0x000fe4000f8e02ff */
[----:B------:R-:W-:-:S04]  /*3fc0*/  IMAD.WIDE.U32 R12, R18, UR5, R20 ;  /* 0x00000005120c7c25 */ /* 0x000fc8000f8e0014 */
[----:B------:R-:W-:Y:S02]  /*3fd0*/  IMAD.IADD R23, R13, 0x1, R29 ;  /* 0x000000010d177824 */ /* 0x000fe400078e021d */
[----:B------:R-:W-:-:S03]  /*3fe0*/  IMAD.SHL.U32 R22, R12, 0x8, RZ ;  /* 0x000000080c167824 */ /* 0x000fc600078e00ff */
[----:B------:R-:W-:Y:S02]  /*3ff0*/  SHF.L.U64.HI R23, R12, 0x3, R23 ;  /* 0x000000030c177819 */ /* 0x000fe40000010217 */
[----:B------:R-:W-:Y:S02]  /*4000*/  IADD3 R12, P0, PT, R0, UR8, RZ ;  /* 0x00000008000c7c10 */ /* 0x000fe4000ff1e0ff */
[----:B------:R-:W-:Y:S02]  /*4010*/  IADD3 R14, P1, PT, R22, UR10, RZ ;  /* 0x0000000a160e7c10 */ /* 0x000fe4000ff3e0ff */
[----:B------:R-:W-:Y:S02]  /*4020*/  IADD3.X R13, PT, PT, R24, UR9, RZ, P0, !PT ;  /* 0x00000009180d7c10 */ /* 0x000fe400087fe4ff */
[----:B------:R-:W-:Y:S01]  /*4030*/  IADD3.X R15, PT, PT, R23, UR11, RZ, P1, !PT ;  /* 0x0000000b170f7c10 */ /* 0x000fe20008ffe4ff */
[----:B--2---:R-:W-:-:S08]  /*4040*/  DMUL R4, R2, R4 ;  /* 0x0000000402047228 */ /* 0x004fd00000000000 */
[----:B------:R-:W-:-:S07]  /*4050*/  DMUL R4, R4, 4 ;  /* 0x4010000004047828 */ /* 0x000fce0000000000 */
[----:B------:R1:W-:Y:S04]  /*4060*/  REDG.E.ADD.F64.RN.STRONG.GPU desc[UR6][R12.64], R4 ;  /* 0x000000040c0079a6 */ /* 0x0003e8000c12ff06 */
[----:B0-----:R-:W2:Y:S01]  /*4070*/  LDG.E.64 R6, desc[UR6][R14.64] ;  /* 0x000000060e067981 */ /* 0x001ea2000c1e1b00 */
[----:B------:R-:W-:-:S04]  /*4080*/  IMAD.WIDE.U32 R18, R18, UR5, R16 ;  /* 0x0000000512127c25 */ /* 0x000fc8000f8e0010 */
[----:B------:R-:W-:-:S04]  /*4090*/  IMAD.WIDE.U32 R16, R25, UR5, R16 ;  /* 0x0000000519107c25 */ /* 0x000fc8000f8e0010 */
[----:B------:R-:W-:Y:S02]  /*40a0*/  IMAD.IADD R9, R29, 0x1, R19 ;  /* 0x000000011d097824 */ /* 0x000fe400078e0213 */
[----:B------:R-:W-:Y:S02]  /*40b0*/  IMAD.IADD R19, R27, 0x1, R17 ;  /* 0x000000011b137824 */ /* 0x000fe400078e0211 */
[----:B------:R-:W-:Y:S02]  /*40c0*/  IMAD.SHL.U32 R17, R16, 0x8, RZ ;  /* 0x0000000810117824 */ /* 0x000fe400078e00ff */
[----:B------:R-:W-:Y:S01]  /*40d0*/  IMAD.SHL.U32 R0, R18, 0x8, RZ ;  /* 0x0000000812007824 */ /* 0x000fe200078e00ff */
[----:B------:R-:W-:Y:S02]  /*40e0*/  SHF.L.U64.HI R19, R16, 0x3, R19 ;  /* 0x0000000310137819 */ /* 0x000fe40000010213 */
[----:B------:R-:W-:Y:S02]  /*40f0*/  IADD3 R8, P0, PT, R17, UR8, RZ ;  /* 0x0000000811087c10 */ /* 0x000fe4000ff1e0ff */
[----:B------:R-:W-:-:S02]  /*4100*/  SHF.L.U64.HI R18, R18, 0x3, R9 ;  /* 0x0000000312127819 */ /* 0x000fc40000010209 */
[----:B------:R-:W-:Y:S02]  /*4110*/  IADD3 R10, P1, PT, R0, UR10, RZ ;  /* 0x0000000a000a7c10 */ /* 0x000fe4000ff3e0ff */
[----:B------:R-:W-:Y:S02]  /*4120*/  IADD3.X R9, PT, PT, R19, UR9, RZ, P0, !PT ;  /* 0x0000000913097c10 */ /* 0x000fe400087fe4ff */
[----:B------:R-:W-:Y:S01]  /*4130*/  IADD3.X R11, PT, PT, R18, UR11, RZ, P1, !PT ;  /* 0x0000000b120b7c10 */ /* 0x000fe20008ffe4ff */
[----:B--2---:R-:W-:-:S07]  /*4140*/  DMUL R6, R2, -R6 ;  /* 0x8000000602067228 */ /* 0x004fce0000000000 */
[----:B------:R0:W-:Y:S04]  /*4150*/  REDG.E.ADD.F64.RN.STRONG.GPU desc[UR6][R8.64+-0x8], R6 ;  /* 0xfffff806080079a6 */ /* 0x0001e8000c12ff06 */
[----:B-1----:R-:W2:Y:S01]  /*4160*/  LDG.E.64 R4, desc[UR6][R10.64+-0x8] ;  /* 0xfffff8060a047981 */ /* 0x002ea2000c1e1b00 */
[----:B------:R-:W-:-:S04]  /*4170*/  IMAD.WIDE.U32 R20, R25, UR5, R20 ;  /* 0x0000000519147c25 */ /* 0x000fc8000f8e0014 */
[----:B------:R-:W-:Y:S02]  /*4180*/  IMAD.SHL.U32 R14, R20, 0x8, RZ ;  /* 0x00000008140e7824 */ /* 0x000fe400078e00ff */
[----:B------:R-:W-:-:S03]  /*4190*/  IMAD.IADD R13, R27, 0x1, R21 ;  /* 0x000000011b0d7824 */ /* 0x000fc600078e0215 */
[----:B------:R-:W-:Y:S02]  /*41a0*/  IADD3 R12, P0, PT, R14, UR8, RZ ;  /* 0x000000080e0c7c10 */ /* 0x000fe4000ff1e0ff */
[----:B------:R-:W-:Y:S02]  /*41b0*/  SHF.L.U64.HI R20, R20, 0x3, R13 ;  /* 0x0000000314147819 */ /* 0x000fe4000001020d */
[----:B------:R-:W-:Y:S02]  /*41c0*/  IADD3 R14, P1, PT, R14, UR10, RZ ;  /* 0x0000000a0e0e7c10 */ /* 0x000fe4000ff3e0ff */
[C---:B------:R-:W-:Y:S02]  /*41d0*/  IADD3.X R13, PT, PT, R20.reuse, UR9, RZ, P0, !PT ;  /* 0x00000009140d7c10 */ /* 0x040fe400087fe4ff */
[----:B------:R-:W-:Y:S01]  /*41e0*/  IADD3.X R15, PT, PT, R20, UR11, RZ, P1, !PT ;  /* 0x0000000b140f7c10 */ /* 0x000fe20008ffe4ff */
[----:B--2---:R-:W-:-:S07]  /*41f0*/  DMUL R4, R2, -R4 ;  /* 0x8000000402047228 */ /* 0x004fce0000000000 */
[----:B------:R-:W-:Y:S04]  /*4200*/  REDG.E.ADD.F64.RN.STRONG.GPU desc[UR6][R12.64], R4 ;  /* 0x000000040c0079a6 */ /* 0x000fe8000c12ff06 */
[----:B0-----:R-:W2:Y:S01]  /*4210*/  LDG.E.64 R6, desc[UR6][R14.64] ;  /* 0x000000060e067981 */ /* 0x001ea2000c1e1b00 */
[----:B------:R-:W-:Y:S02]  /*4220*/  IADD3 R10, P0, PT, R0, UR8, RZ ;  /* 0x00000008000a7c10 */ /* 0x000fe4000ff1e0ff */
[----:B------:R-:W-:Y:S02]  /*4230*/  IADD3 R16, P1, PT, R17, UR10, RZ ;  /* 0x0000000a11107c10 */ /* 0x000fe4000ff3e0ff */
[----:B------:R-:W-:Y:S02]  /*4240*/  IADD3.X R11, PT, PT, R18, UR9, RZ, P0, !PT ;  /* 0x00000009120b7c10 */ /* 0x000fe400087fe4ff */
[----:B------:R-:W-:Y:S01]  /*4250*/  IADD3.X R17, PT, PT, R19, UR11, RZ, P1, !PT ;  /* 0x0000000b13117c10 */ /* 0x000fe20008ffe4ff */
[----:B--2---:R-:W-:-:S07]  /*4260*/  DMUL R6, R2, -R6 ;  /* 0x8000000602067228 */ /* 0x004fce0000000000 */
[----:B------:R-:W-:Y:S04]  /*4270*/  REDG.E.ADD.F64.RN.STRONG.GPU desc[UR6][R10.64+-0x8], R6 ;  /* 0xfffff8060a0079a6 */ /* 0x000fe8000c12ff06 */
[----:B------:R-:W2:Y:S01]  /*4280*/  LDG.E.64 R8, desc[UR6][R16.64+-0x8] ;  /* 0xfffff80610087981 */ /* 0x000ea2000c1e1b00 */
[----:B------:R-:W-:-:S04]  /*4290*/  IADD3 R18, P0, PT, R22, UR8, RZ ;  /* 0x0000000816127c10 */ /* 0x000fc8000ff1e0ff */
[----:B------:R-:W-:Y:S01]  /*42a0*/  IADD3.X R19, PT, PT, R23, UR9, RZ, P0, !PT ;  /* 0x0000000917137c10 */ /* 0x000fe200087fe4ff */
[----:B--2---:R-:W-:-:S07]  /*42b0*/  DMUL R8, R2, -R8 ;  /* 0x8000000802087228 */ /* 0x004fce0000000000 */
[----:B------:R-:W-:Y:S01]  /*42c0*/  REDG.E.ADD.F64.RN.STRONG.GPU desc[UR6][R18.64], R8 ;  /* 0x00000008120079a6 */ /* 0x000fe2000c12ff06 */
[----:B------:R-:W-:Y:S05]  /*42d0*/  EXIT ;  /* 0x000000000000794d */ /* 0x000fea0003800000 */
        .weak           $__internal_0_$__cuda_sm20_dblrcp_rn_slowpath_v3
        .type           $__internal_0_$__cuda_sm20_dblrcp_rn_slowpath_v3,@function
        .size           $__internal_0_$__cuda_sm20_dblrcp_rn_slowpath_v3,($__internal_1_$__cuda_sm20_div_rn_f64_full - $__internal_0_$__cuda_sm20_dblrcp_rn_slowpath_v3)
$__internal_0_$__cuda_sm20_dblrcp_rn_slowpath_v3:
[----:B------:R-:W-:Y:S01]  /*42e0*/  IMAD.MOV.U32 R74, RZ, RZ, R70 ;  /* 0x000000ffff4a7224 */ /* 0x000fe200078e0046 */
[----:B------:R-:W-:Y:S01]  /*42f0*/  BSSY.RECONVERGENT B1, `(.L_x_63) ;  /* 0x0000026000017945 */ /* 0x000fe20003800200 */
[----:B------:R-:W-:-:S06]  /*4300*/  IMAD.MOV.U32 R75, RZ, RZ, R71 ;  /* 0x000000ffff4b7224 */ /* 0x000fcc00078e0047 */
[----:B------:R-:W-:-:S14]  /*4310*/  DSETP.GTU.AND P2, PT, |R74|, +INF , PT ;  /* 0x7ff000004a00742a */ /* 0x000fdc0003f4c200 */
[----:B------:R-:W-:Y:S05]  /*4320*/  @P2 BRA `(.L_x_64) ;  /* 0x0000000000802947 */ /* 0x000fea0003800000 */
[----:B------:R-:W-:-:S05]  /*4330*/  LOP3.LUT R70, R71, 0x7fffffff, RZ, 0xc0, !PT ;  /* 0x7fffffff47467812 */ /* 0x000fca00078ec0ff */
[----:B------:R-:W-:-:S05]  /*4340*/  VIADD R14, R70, 0xffffffff ;  /* 0xffffffff460e7836 */ /* 0x000fca0000000000 */
[----:B------:R-:W-:-:S13]  /*4350*/  ISETP.GE.U32.AND P2, PT, R14, 0x7fefffff, PT ;  /* 0x7fefffff0e00780c */ /* 0x000fda0003f46070 */
[----:B------:R-:W-:Y:S01]  /*4360*/  @P2 LOP3.LUT R15, R75, 0x7ff00000, RZ, 0x3c, !PT ;  /* 0x7ff000004b0f2812 */ /* 0x000fe200078e3cff */
[----:B------:R-:W-:Y:S01]  /*4370*/  @P2 IMAD.MOV.U32 R14, RZ, RZ, RZ ;  /* 0x000000ffff0e2224 */ /* 0x000fe200078e00ff */
[----:B------:R-:W-:Y:S06]  /*4380*/  @P2 BRA `(.L_x_65) ;  /* 0x0000000000702947 */ /* 0x000fec0003800000 */
[----:B------:R-:W-:-:S13]  /*4390*/  ISETP.GE.U32.AND P2, PT, R70, 0x1000001, PT ;  /* 0x010000014600780c */ /* 0x000fda0003f46070 */
[----:B------:R-:W-:Y:S05]  /*43a0*/  @!P2 BRA `(.L_x_66) ;  /* 0x000000000038a947 */ /* 0x000fea0003800000 */
[----:B------:R-:W-:Y:S02]  /*43b0*/  VIADD R15, R75, 0xc0200000 ;  /* 0xc02000004b0f7836 */ /* 0x000fe40000000000 */
[----:B------:R-:W-:Y:S02]  /*43c0*/  IMAD.MOV.U32 R14, RZ, RZ, R74 ;  /* 0x000000ffff0e7224 */ /* 0x000fe400078e004a */
[----:B------:R-:W0:Y:S01]  /*43d0*/  MUFU.RCP64H R71, R15 ;  /* 0x0000000f00477308 */ /* 0x000e220000001800 */
[----:B------:R-:W-:-:S06]  /*43e0*/  IMAD.MOV.U32 R70, RZ, RZ, R73 ;  /* 0x000000ffff467224 */ /* 0x000fcc00078e0049 */
[----:B0-----:R-:W-:-:S08]  /*43f0*/  DFMA R72, -R14, R70, 1 ;  /* 0x3ff000000e48742b */ /* 0x001fd00000000146 */
[----:B------:R-:W-:-:S08]  /*4400*/  DFMA R72, R72, R72, R72 ;  /* 0x000000484848722b */ /* 0x000fd00000000048 */
[----:B------:R-:W-:-:S08]  /*4410*/  DFMA R72, R70, R72, R70 ;  /* 0x000000484648722b */ /* 0x000fd00000000046 */
[----:B------:R-:W-:-:S08]  /*4420*/  DFMA R70, -R14, R72, 1 ;  /* 0x3ff000000e46742b */ /* 0x000fd00000000148 */
[----:B------:R-:W-:-:S08]  /*4430*/  DFMA R70, R72, R70, R72 ;  /* 0x000000464846722b */ /* 0x000fd00000000048 */
[----:B------:R-:W-:-:S08]  /*4440*/  DMUL R70, R70, 2.2250738585072013831e-308 ;  /* 0x0010000046467828 */ /* 0x000fd00000000000 */
[----:B------:R-:W-:-:S08]  /*4450*/  DFMA R72, -R74, R70, 1 ;  /* 0x3ff000004a48742b */ /* 0x000fd00000000146 */
[----:B------:R-:W-:-:S08]  /*4460*/  DFMA R72, R72, R72, R72 ;  /* 0x000000484848722b */ /* 0x000fd00000000048 */
[----:B------:R-:W-:Y:S01]  /*4470*/  DFMA R14, R70, R72, R70 ;  /* 0x00000048460e722b */ /* 0x000fe20000000046 */
[----:B------:R-:W-:Y:S10]  /*4480*/  BRA `(.L_x_65) ;  /* 0x0000000000307947 */ /* 0x000ff40003800000 */
.L_x_66:
[----:B------:R-:W-:Y:S01]  /*4490*/  DMUL R70, R74, 8.11296384146066816958e+31 ;  /* 0x469000004a467828 */ /* 0x000fe20000000000 */
[----:B------:R-:W-:-:S05]  /*44a0*/  IMAD.MOV.U32 R14, RZ, RZ, R73 ;  /* 0x000000ffff0e7224 */ /* 0x000fca00078e0049 */
[----:B------:R-:W0:Y:S02]  /*44b0*/  MUFU.RCP64H R15, R71 ;  /* 0x00000047000f7308 */ /* 0x000e240000001800 */
[----:B0-----:R-:W-:-:S08]  /*44c0*/  DFMA R72, -R70, R14, 1 ;  /* 0x3ff000004648742b */ /* 0x001fd0000000010e */
[----:B------:R-:W-:-:S08]  /*44d0*/  DFMA R72, R72, R72, R72 ;  /* 0x000000484848722b */ /* 0x000fd00000000048 */
[----:B------:R-:W-:-:S08]  /*44e0*/  DFMA R72, R14, R72, R14 ;  /* 0x000000480e48722b */ /* 0x000fd0000000000e */
[----:B------:R-:W-:-:S08]  /*44f0*/  DFMA R14, -R70, R72, 1 ;  /* 0x3ff00000460e742b */ /* 0x000fd00000000148 */
[----:B------:R-:W-:-:S08]  /*4500*/  DFMA R14, R72, R14, R72 ;  /* 0x0000000e480e722b */ /* 0x000fd00000000048 */
[----:B------:R-:W-:Y:S01]  /*4510*/  DMUL R14, R14, 8.11296384146066816958e+31 ;  /* 0x469000000e0e7828 */ /* 0x000fe20000000000 */
[----:B------:R-:W-:Y:S10]  /*4520*/  BRA `(.L_x_65) ;  /* 0x0000000000087947 */ /* 0x000ff40003800000 */
.L_x_64:
[----:B------:R-:W-:Y:S01]  /*4530*/  LOP3.LUT R15, R75, 0x80000, RZ, 0xfc, !PT ;  /* 0x000800004b0f7812 */ /* 0x000fe200078efcff */
[----:B------:R-:W-:-:S07]  /*4540*/  IMAD.MOV.U32 R14, RZ, RZ, R74 ;  /* 0x000000ffff0e7224 */ /* 0x000fce00078e004a */
.L_x_65:
[----:B------:R-:W-:Y:S05]  /*4550*/  BSYNC.RECONVERGENT B1 ;  /* 0x0000000000017941 */ /* 0x000fea0003800200 */
.L_x_63:
[----:B------:R-:W-:Y:S02]  /*4560*/  IMAD.MOV.U32 R82, RZ, RZ, R14 ;  /* 0x000000ffff527224 */ /* 0x000fe400078e000e */
[----:B------:R-:W-:Y:S02]  /*4570*/  IMAD.MOV.U32 R83, RZ, RZ, R15 ;  /* 0x000000ffff537224 */ /* 0x000fe400078e000f */
[----:B------:R-:W-:Y:S02]  /*4580*/  IMAD.MOV.U32 R14, RZ, RZ, R0 ;  /* 0x000000ffff0e7224 */ /* 0x000fe400078e0000 */
[----:B------:R-:W-:-:S04]  /*4590*/  IMAD.MOV.U32 R15, RZ, RZ, 0x0 ;  /* 0x00000000ff0f7424 */ /* 0x000fc800078e00ff */
[----:B------:R-:W-:Y:S05]  /*45a0*/  RET.REL.NODEC R14 `(_Z12hartree_fockmjjPdS_S_S_S_S_) ;  /* 0xffffffb80e947950 */ /* 0x000fea0003c3ffff */
        .weak           $__internal_1_$__cuda_sm20_div_rn_f64_full
        .type           $__internal_1_$__cuda_sm20_div_rn_f64_full,@function
        .size           $__internal_1_$__cuda_sm20_div_rn_f64_full,($__internal_2_$__cuda_sm20_dsqrt_rn_f64_mediumpath_v1 - $__internal_1_$__cuda_sm20_div_rn_f64_full)
$__internal_1_$__cuda_sm20_div_rn_f64_full:
[C---:B------:R-:W-:Y:S01]  /*45b0*/  FSETP.GEU.AND P2, PT, |R79|.reuse, 1.469367938527859385e-39, PT ;  /* 0x001000004f00780b */ /* 0x040fe20003f4e200 */
[--C-:B------:R-:W-:Y:S01]  /*45c0*/  IMAD.MOV.U32 R14, RZ, RZ, R78.reuse ;  /* 0x000000ffff0e7224 */ /* 0x100fe200078e004e */
[C---:B------:R-:W-:Y:S01]  /*45d0*/  LOP3.LUT R2, R79.reuse, 0x800fffff, RZ, 0xc0, !PT ;  /* 0x800fffff4f027812 */ /* 0x040fe200078ec0ff */
[----:B------:R-:W-:Y:S01]  /*45e0*/  IMAD.MOV.U32 R15, RZ, RZ, R79 ;  /* 0x000000ffff0f7224 */ /* 0x000fe200078e004f */
[----:B------:R-:W-:Y:S01]  /*45f0*/  LOP3.LUT R86, R79, 0x7ff00000, RZ, 0xc0, !PT ;  /* 0x7ff000004f567812 */ /* 0x000fe200078ec0ff */
[----:B------:R-:W-:Y:S01]  /*4600*/  IMAD.MOV.U32 R73, RZ, RZ, R77 ;  /* 0x000000ffff497224 */ /* 0x000fe200078e004d */
[----:B------:R-:W-:Y:S01]  /*4610*/  LOP3.LUT R3, R2, 0x3ff00000, RZ, 0xfc, !PT ;  /* 0x3ff0000002037812 */ /* 0x000fe200078efcff */
[----:B------:R-:W-:Y:S01]  /*4620*/  IMAD.MOV.U32 R2, RZ, RZ, R78 ;  /* 0x000000ffff027224 */ /* 0x000fe200078e004e */
[----:B------:R-:W-:Y:S01]  /*4630*/  BSSY.RECONVERGENT B2, `(.L_x_67) ;  /* 0x0000053000027945 */ /* 0x000fe20003800200 */
[----:B------:R-:W-:Y:S01]  /*4640*/  IMAD.MOV.U32 R74, RZ, RZ, 0x1 ;  /* 0x00000001ff4a7424 */ /* 0x000fe200078e00ff */
[C---:B------:R-:W-:Y:S01]  /*4650*/  FSETP.GEU.AND P4, PT, |R73|.reuse, 1.469367938527859385e-39, PT ;  /* 0x001000004900780b */ /* 0x040fe20003f8e200 */
[----:B------:R-:W-:Y:S01]  /*4660*/  IMAD.MOV.U32 R72, RZ, RZ, R76 ;  /* 0x000000ffff487224 */ /* 0x000fe200078e004c */
[----:B------:R-:W-:Y:S01]  /*4670*/  LOP3.LUT R89, R73, 0x7ff00000, RZ, 0xc0, !PT ;  /* 0x7ff0000049597812 */ /* 0x000fe200078ec0ff */
[----:B------:R-:W-:Y:S01]  /*4680*/  @!P2 DMUL R2, R14, 8.98846567431157953865e+307 ;  /* 0x7fe000000e02a828 */ /* 0x000fe20000000000 */
[----:B------:R-:W-:-:S02]  /*4690*/  IMAD.MOV.U32 R88, RZ, RZ, 0x1ca00000 ;  /* 0x1ca00000ff587424 */ /* 0x000fc400078e00ff */
[----:B------:R-:W-:Y:S01]  /*46a0*/  ISETP.GE.U32.AND P3, PT, R89, R86, PT ;  /* 0x000000565900720c */ /* 0x000fe20003f66070 */
[----:B------:R-:W-:Y:S02]  /*46b0*/  IMAD.MOV.U32 R87, RZ, RZ, R89 ;  /* 0x000000ffff577224 */ /* 0x000fe400078e0059 */
[----:B------:R-:W0:Y:S04]  /*46c0*/  MUFU.RCP64H R75, R3 ;  /* 0x00000003004b7308 */ /* 0x000e280000001800 */
[----:B------:R-:W-:Y:S02]  /*46d0*/  @!P4 LOP3.LUT R78, R15, 0x7ff00000, RZ, 0xc0, !PT ;  /* 0x7ff000000f4ec812 */ /* 0x000fe400078ec0ff */
[----:B------:R-:W-:Y:S02]  /*46e0*/  @!P2 LOP3.LUT R86, R3, 0x7ff00000, RZ, 0xc0, !PT ;  /* 0x7ff000000356a812 */ /* 0x000fe400078ec0ff */
[----:B------:R-:W-:-:S03]  /*46f0*/  @!P4 ISETP.GE.U32.AND P5, PT, R89, R78, PT ;  /* 0x0000004e5900c20c */ /* 0x000fc60003fa6070 */
[----:B------:R-:W-:Y:S01]  /*4700*/  VIADD R91, R86, 0xffffffff ;  /* 0xffffffff565b7836 */ /* 0x000fe20000000000 */
[----:B0-----:R-:W-:-:S08]  /*4710*/  DFMA R76, R74, -R2, 1 ;  /* 0x3ff000004a4c742b */ /* 0x001fd00000000802 */
[----:B------:R-:W-:-:S08]  /*4720*/  DFMA R76, R76, R76, R76 ;  /* 0x0000004c4c4c722b */ /* 0x000fd0000000004c */
[----:B------:R-:W-:Y:S01]  /*4730*/  DFMA R78, R74, R76, R74 ;  /* 0x0000004c4a4e722b */ /* 0x000fe2000000004a */
[C---:B------:R-:W-:Y:S01]  /*4740*/  @!P4 SEL R77, R88.reuse, 0x63400000, !P5 ;  /* 0x63400000584dc807 */ /* 0x040fe20006800000 */
[----:B------:R-:W-:Y:S01]  /*4750*/  IMAD.MOV.U32 R74, RZ, RZ, R72 ;  /* 0x000000ffff4a7224 */ /* 0x000fe200078e0048 */
[----:B------:R-:W-:Y:S01]  /*4760*/  SEL R75, R88, 0x63400000, !P3 ;  /* 0x63400000584b7807 */ /* 0x000fe20005800000 */
[----:B------:R-:W-:Y:S01]  /*4770*/  @!P4 IMAD.MOV.U32 R76, RZ, RZ, RZ ;  /* 0x000000ffff4cc224 */ /* 0x000fe200078e00ff */
[--C-:B------:R-:W-:Y:S02]  /*4780*/  @!P4 LOP3.LUT R77, R77, 0x80000000, R73.reuse, 0xf8, !PT ;  /* 0x800000004d4dc812 */ /* 0x100fe400078ef849 */
[----:B------:R-:W-:Y:S01]  /*4790*/  LOP3.LUT R75, R75, 0x800fffff, R73, 0xf8, !PT ;  /* 0x800fffff4b4b7812 */ /* 0x000fe200078ef849 */
[----:B------:R-:W-:Y:S01]  /*47a0*/  DFMA R84, R78, -R2, 1 ;  /* 0x3ff000004e54742b */ /* 0x000fe20000000802 */
[----:B------:R-:W-:-:S06]  /*47b0*/  @!P4 LOP3.LUT R77, R77, 0x100000, RZ, 0xfc, !PT ;  /* 0x001000004d4dc812 */ /* 0x000fcc00078efcff */
[----:B------:R-:W-:Y:S02]  /*47c0*/  @!P4 DFMA R74, R74, 2, -R76 ;  /* 0x400000004a4ac82b */ /* 0x000fe4000000084c */
[----:B------:R-:W-:-:S08]  /*47d0*/  DFMA R84, R78, R84, R78 ;  /* 0x000000544e54722b */ /* 0x000fd0000000004e */
[----:B------:R-:W-:Y:S01]  /*47e0*/  @!P4 LOP3.LUT R87, R75, 0x7ff00000, RZ, 0xc0, !PT ;  /* 0x7ff000004b57c812 */ /* 0x000fe200078ec0ff */
[----:B------:R-:W-:-:S04]  /*47f0*/  DMUL R76, R84, R74 ;  /* 0x0000004a544c7228 */ /* 0x000fc80000000000 */
[----:B------:R-:W-:-:S04]  /*4800*/  VIADD R90, R87, 0xffffffff ;  /* 0xffffffff575a7836 */ /* 0x000fc80000000000 */
[----:B------:R-:W-:Y:S01]  /*4810*/  DFMA R78, R76, -R2, R74 ;  /* 0x800000024c4e722b */ /* 0x000fe2000000004a */
[----:B------:R-:W-:-:S04]  /*4820*/  ISETP.GT.U32.AND P2, PT, R90, 0x7feffffe, PT ;  /* 0x7feffffe5a00780c */ /* 0x000fc80003f44070 */
[----:B------:R-:W-:-:S03]  /*4830*/  ISETP.GT.U32.OR P2, PT, R91, 0x7feffffe, P2 ;  /* 0x7feffffe5b00780c */ /* 0x000fc60001744470 */
[----:B------:R-:W-:-:S10]  /*4840*/  DFMA R78, R84, R78, R76 ;  /* 0x0000004e544e722b */ /* 0x000fd4000000004c */
[----:B------:R-:W-:Y:S05]  /*4850*/  @P2 BRA `(.L_x_68) ;  /* 0x00000000006c2947 */ /* 0x000fea0003800000 */
[----:B------:R-:W-:-:S04]  /*4860*/  LOP3.LUT R76, R15, 0x7ff00000, RZ, 0xc0, !PT ;  /* 0x7ff000000f4c7812 */ /* 0x000fc800078ec0ff */
[CC--:B------:R-:W-:Y:S02]  /*4870*/  VIADDMNMX R72, R89.reuse, -R76.reuse, 0xb9600000, !PT ;  /* 0xb960000059487446 */ /* 0x0c0fe4000780094c */
[----:B------:R-:W-:Y:S02]  /*4880*/  ISETP.GE.U32.AND P2, PT, R89, R76, PT ;  /* 0x0000004c5900720c */ /* 0x000fe40003f46070 */
[----:B------:R-:W-:Y:S02]  /*4890*/  VIMNMX R72, PT, PT, R72, 0x46a00000, PT ;  /* 0x46a0000048487848 */ /* 0x000fe40003fe0100 */
[----:B------:R-:W-:-:S05]  /*48a0*/  SEL R73, R88, 0x63400000, !P2 ;  /* 0x6340000058497807 */ /* 0x000fca0005000000 */
[----:B------:R-:W-:Y:S02]  /*48b0*/  IMAD.IADD R84, R72, 0x1, -R73 ;  /* 0x0000000148547824 */ /* 0x000fe400078e0a49 */
[----:B------:R-:W-:Y:S02]  /*48c0*/  IMAD.MOV.U32 R72, RZ, RZ, RZ ;  /* 0x000000ffff487224 */ /* 0x000fe400078e00ff */
[----:B------:R-:W-:-:S06]  /*48d0*/  VIADD R73, R84, 0x7fe00000 ;  /* 0x7fe0000054497836 */ /* 0x000fcc0000000000 */
[----:B------:R-:W-:-:S10]  /*48e0*/  DMUL R76, R78, R72 ;  /* 0x000000484e4c7228 */ /* 0x000fd40000000000 */
[----:B------:R-:W-:-:S13]  /*48f0*/  FSETP.GTU.AND P2, PT, |R77|, 1.469367938527859385e-39, PT ;  /* 0x001000004d00780b */ /* 0x000fda0003f4c200 */
[----:B------:R-:W-:Y:S05]  /*4900*/  @P2 BRA `(.L_x_69) ;  /* 0x0000000000942947 */ /* 0x000fea0003800000 */
[----:B------:R-:W-:Y:S01]  /*4910*/  DFMA R2, R78, -R2, R74 ;  /* 0x800000024e02722b */ /* 0x000fe2000000004a */
[----:B------:R-:W-:-:S09]  /*4920*/  IMAD.MOV.U32 R72, RZ, RZ, RZ ;  /* 0x000000ffff487224 */ /* 0x000fd200078e00ff */
[C---:B------:R-:W-:Y:S02]  /*4930*/  FSETP.NEU.AND P2, PT, R3.reuse, RZ, PT ;  /* 0x000000ff0300720b */ /* 0x040fe40003f4d000 */
[----:B------:R-:W-:-:S04]  /*4940*/  LOP3.LUT R15, R3, 0x80000000, R15, 0x48, !PT ;  /* 0x80000000030f7812 */ /* 0x000fc800078e480f */
[----:B------:R-:W-:-:S07]  /*4950*/  LOP3.LUT R73, R15, R73, RZ, 0xfc, !PT ;  /* 0x000000490f497212 */ /* 0x000fce00078efcff */
[----:B------:R-:W-:Y:S05]  /*4960*/  @!P2 BRA `(.L_x_69) ;  /* 0x00000000007ca947 */ /* 0x000fea0003800000 */
[----:B------:R-:W-:Y:S01]  /*4970*/  IMAD.MOV R3, RZ, RZ, -R84 ;  /* 0x000000ffff037224 */ /* 0x000fe200078e0a54 */
[----:B------:R-:W-:Y:S01]  /*4980*/  DMUL.RP R72, R78, R72 ;  /* 0x000000484e487228 */ /* 0x000fe20000008000 */
[----:B------:R-:W-:-:S06]  /*4990*/  IMAD.MOV.U32 R2, RZ, RZ, RZ ;  /* 0x000000ffff027224 */ /* 0x000fcc00078e00ff */
[----:B------:R-:W-:-:S03]  /*49a0*/  DFMA R2, R76, -R2, R78 ;  /* 0x800000024c02722b */ /* 0x000fc6000000004e */
[----:B------:R-:W-:-:S03]  /*49b0*/  LOP3.LUT R15, R73, R15, RZ, 0x3c, !PT ;  /* 0x0000000f490f7212 */ /* 0x000fc600078e3cff */
[----:B------:R-:W-:-:S04]  /*49c0*/  IADD3 R2, PT, PT, -R84, -0x43300000, RZ ;  /* 0xbcd0000054027810 */ /* 0x000fc80007ffe1ff */
[----:B------:R-:W-:-:S04]  /*49d0*/  FSETP.NEU.AND P2, PT, |R3|, R2, PT ;  /* 0x000000020300720b */ /* 0x000fc80003f4d200 */
[----:B------:R-:W-:Y:S02]  /*49e0*/  FSEL R76, R72, R76, !P2 ;  /* 0x0000004c484c7208 */ /* 0x000fe40005000000 */
[----:B------:R-:W-:Y:S01]  /*49f0*/  FSEL R77, R15, R77, !P2 ;  /* 0x0000004d0f4d7208 */ /* 0x000fe20005000000 */
[----:B------:R-:W-:Y:S06]  /*4a00*/  BRA `(.L_x_69) ;  /* 0x0000000000547947 */ /* 0x000fec0003800000 */
.L_x_68:
[----:B------:R-:W-:-:S14]  /*4a10*/  DSETP.NAN.AND P2, PT, R72, R72, PT ;  /* 0x000000484800722a */ /* 0x000fdc0003f48000 */
[----:B------:R-:W-:Y:S05]  /*4a20*/  @P2 BRA `(.L_x_70) ;  /* 0x0000000000442947 */ /* 0x000fea0003800000 */
[----:B------:R-:W-:-:S14]  /*4a30*/  DSETP.NAN.AND P2, PT, R14, R14, PT ;  /* 0x0000000e0e00722a */ /* 0x000fdc0003f48000 */
[----:B------:R-:W-:Y:S05]  /*4a40*/  @P2 BRA `(.L_x_71) ;  /* 0x0000000000302947 */ /* 0x000fea0003800000 */
[----:B------:R-:W-:Y:S01]  /*4a50*/  ISETP.NE.AND P2, PT, R87, R86, PT ;  /* 0x000000565700720c */ /* 0x000fe20003f45270 */
[----:B------:R-:W-:Y:S02]  /*4a60*/  IMAD.MOV.U32 R76, RZ, RZ, 0x0 ;  /* 0x00000000ff4c7424 */ /* 0x000fe400078e00ff */
[----:B------:R-:W-:-:S10]  /*4a70*/  IMAD.MOV.U32 R77, RZ, RZ, -0x80000 ;  /* 0xfff80000ff4d7424 */ /* 0x000fd400078e00ff */
[----:B------:R-:W-:Y:S05]  /*4a80*/  @!P2 BRA `(.L_x_69) ;  /* 0x000000000034a947 */ /* 0x000fea0003800000 */
[----:B------:R-:W-:Y:S02]  /*4a90*/  ISETP.NE.AND P2, PT, R87, 0x7ff00000, PT ;  /* 0x7ff000005700780c */ /* 0x000fe40003f45270 */
[----:B------:R-:W-:Y:S02]  /*4aa0*/  LOP3.LUT R77, R73, 0x80000000, R15, 0x48, !PT ;  /* 0x80000000494d7812 */ /* 0x000fe400078e480f */
[----:B------:R-:W-:-:S13]  /*4ab0*/  ISETP.EQ.OR P2, PT, R86, RZ, !P2 ;  /* 0x000000ff5600720c */ /* 0x000fda0005742670 */
[----:B------:R-:W-:Y:S01]  /*4ac0*/  @P2 LOP3.LUT R2, R77, 0x7ff00000, RZ, 0xfc, !PT ;  /* 0x7ff000004d022812 */ /* 0x000fe200078efcff */
[----:B------:R-:W-:Y:S02]  /*4ad0*/  @!P2 IMAD.MOV.U32 R76, RZ, RZ, RZ ;  /* 0x000000ffff4ca224 */ /* 0x000fe400078e00ff */
[----:B------:R-:W-:Y:S02]  /*4ae0*/  @P2 IMAD.MOV.U32 R76, RZ, RZ, RZ ;  /* 0x000000ffff4c2224 */ /* 0x000fe400078e00ff */
[----:B------:R-:W-:Y:S01]  /*4af0*/  @P2 IMAD.MOV.U32 R77, RZ, RZ, R2 ;  /* 0x000000ffff4d2224 */ /* 0x000fe200078e0002 */
[----:B------:R-:W-:Y:S06]  /*4b00*/  BRA `(.L_x_69) ;  /* 0x0000000000147947 */ /* 0x000fec0003800000 */
.L_x_71:
[----:B------:R-:W-:Y:S01]  /*4b10*/  LOP3.LUT R77, R15, 0x80000, RZ, 0xfc, !PT ;  /* 0x000800000f4d7812 */ /* 0x000fe200078efcff */
[----:B------:R-:W-:Y:S01]  /*4b20*/  IMAD.MOV.U32 R76, RZ, RZ, R14 ;  /* 0x000000ffff4c7224 */ /* 0x000fe200078e000e */
[----:B------:R-:W-:Y:S06]  /*4b30*/  BRA `(.L_x_69) ;  /* 0x0000000000087947 */ /* 0x000fec0003800000 */
.L_x_70:
[----:B------:R-:W-:Y:S01]  /*4b40*/  LOP3.LUT R77, R73, 0x80000, RZ, 0xfc, !PT ;  /* 0x00080000494d7812 */ /* 0x000fe200078efcff */
[----:B------:R-:W-:-:S07]  /*4b50*/  IMAD.MOV.U32 R76, RZ, RZ, R72 ;  /* 0x000000ffff4c7224 */ /* 0x000fce00078e0048 */
.L_x_69:
[----:B------:R-:W-:Y:S05]  /*4b60*/  BSYNC.RECONVERGENT B2 ;  /* 0x0000000000027941 */ /* 0x000fea0003800200 */
.L_x_67:
[----:B------:R-:W-:Y:S02]  /*4b70*/  IMAD.MOV.U32 R2, RZ, RZ, R0 ;  /* 0x000000ffff027224 */ /* 0x000fe400078e0000 */
[----:B------:R-:W-:-:S04]  /*4b80*/  IMAD.MOV.U32 R3, RZ, RZ, 0x0 ;  /* 0x00000000ff037424 */ /* 0x000fc800078e00ff */
[----:B------:R-:W-:Y:S05]  /*4b90*/  RET.REL.NODEC R2 `(_Z12hartree_fockmjjPdS_S_S_S_S_) ;  /* 0xffffffb402187950 */ /* 0x000fea0003c3ffff */
        .weak           $__internal_2_$__cuda_sm20_dsqrt_rn_f64_mediumpath_v1
        .type           $__internal_2_$__cuda_sm20_dsqrt_rn_f64_mediumpath_v1,@function
        .size           $__internal_2_$__cuda_sm20_dsqrt_rn_f64_mediumpath_v1,($__internal_3_$__cuda_sm20_sqrt_rn_f32_slowpath - $__internal_2_$__cuda_sm20_dsqrt_rn_f64_mediumpath_v1)
$__internal_2_$__cuda_sm20_dsqrt_rn_f64_mediumpath_v1:
[----:B------:R-:W-:Y:S01]  /*4ba0*/  ISETP.GE.U32.AND P2, PT, R74, -0x3400000, PT ;  /* 0xfcc000004a00780c */ /* 0x000fe20003f46070 */
[----:B------:R-:W-:Y:S01]  /*4bb0*/  BSSY.RECONVERGENT B4, `(.L_x_72) ;  /* 0x0000028000047945 */ /* 0x000fe20003800200 */
[----:B------:R-:W-:Y:S02]  /*4bc0*/  IMAD.MOV.U32 R76, RZ, RZ, R78 ;  /* 0x000000ffff4c7224 */ /* 0x000fe400078e004e */
[----:B------:R-:W-:Y:S02]  /*4bd0*/  IMAD.MOV.U32 R74, RZ, RZ, R80 ;  /* 0x000000ffff4a7224 */ /* 0x000fe400078e0050 */
[----:B------:R-:W-:Y:S02]  /*4be0*/  IMAD.MOV.U32 R75, RZ, RZ, R81 ;  /* 0x000000ffff4b7224 */ /* 0x000fe400078e0051 */
[----:B------:R-:W-:Y:S02]  /*4bf0*/  IMAD.MOV.U32 R72, RZ, RZ, R84 ;  /* 0x000000ffff487224 */ /* 0x000fe400078e0054 */
[----:B------:R-:W-:-:S03]  /*4c00*/  IMAD.MOV.U32 R73, RZ, RZ, R85 ;  /* 0x000000ffff497224 */ /* 0x000fc600078e0055 */
[----:B------:R-:W-:Y:S05]  /*4c10*/  @!P2 BRA `(.L_x_73) ;  /* 0x000000000020a947 */ /* 0x000fea0003800000 */
[----:B------:R-:W-:-:S10]  /*4c20*/  DFMA.RM R72, R72, R76, R82 ;  /* 0x0000004c4848722b */ /* 0x000fd40000004052 */
[----:B------:R-:W-:-:S05]  /*4c30*/  IADD3 R76, P2, PT, R72, 0x1, RZ ;  /* 0x00000001484c7810 */ /* 0x000fca0007f5e0ff */
[----:B------:R-:W-:-:S06]  /*4c40*/  IMAD.X R77, RZ, RZ, R73, P2 ;  /* 0x000000ffff4d7224 */ /* 0x000fcc00010e0649 */
[----:B------:R-:W-:-:S08]  /*4c50*/  DFMA.RP R74, -R72, R76, R74 ;  /* 0x0000004c484a722b */ /* 0x000fd0000000814a */
[----:B------:R-:W-:-:S06]  /*4c60*/  DSETP.GT.AND P2, PT, R74, RZ, PT ;  /* 0x000000ff4a00722a */ /* 0x000fcc0003f44000 */
[----:B------:R-:W-:Y:S02]  /*4c70*/  FSEL R72, R76, R72, P2 ;  /* 0x000000484c487208 */ /* 0x000fe40001000000 */
[----:B------:R-:W-:Y:S01]  /*4c80*/  FSEL R73, R77, R73, P2 ;  /* 0x000000494d497208 */ /* 0x000fe20001000000 */
[----:B------:R-:W-:Y:S06]  /*4c90*/  BRA `(.L_x_74) ;  /* 0x0000000000647947 */ /* 0x000fec0003800000 */
.L_x_73:
[----:B------:R-:W-:-:S14]  /*4ca0*/  DSETP.NE.AND P2, PT, R74, RZ, PT ;  /* 0x000000ff4a00722a */ /* 0x000fdc0003f45000 */
[----:B------:R-:W-:Y:S05]  /*4cb0*/  @!P2 BRA `(.L_x_75) ;  /* 0x000000000058a947 */ /* 0x000fea0003800000 */
[----:B------:R-:W-:-:S13]  /*4cc0*/  ISETP.GE.AND P2, PT, R75, RZ, PT ;  /* 0x000000ff4b00720c */ /* 0x000fda0003f46270 */
[----:B------:R-:W-:Y:S02]  /*4cd0*/  @!P2 IMAD.MOV.U32 R72, RZ, RZ, 0x0 ;  /* 0x00000000ff48a424 */ /* 0x000fe400078e00ff */
[----:B------:R-:W-:Y:S01]  /*4ce0*/  @!P2 IMAD.MOV.U32 R73, RZ, RZ, -0x80000 ;  /* 0xfff80000ff49a424 */ /* 0x000fe200078e00ff */
[----:B------:R-:W-:Y:S06]  /*4cf0*/  @!P2 BRA `(.L_x_74) ;  /* 0x00000000004ca947 */ /* 0x000fec0003800000 */
[----:B------:R-:W-:-:S13]  /*4d00*/  ISETP.GT.AND P2, PT, R75, 0x7fefffff, PT ;  /* 0x7fefffff4b00780c */ /* 0x000fda0003f44270 */
[----:B------:R-:W-:Y:S05]  /*4d10*/  @P2 BRA `(.L_x_75) ;  /* 0x0000000000402947 */ /* 0x000fea0003800000 */
[----:B------:R-:W-:Y:S01]  /*4d20*/  DMUL R72, R74, 8.11296384146066816958e+31 ;  /* 0x469000004a487828 */ /* 0x000fe20000000000 */
[----:B------:R-:W-:Y:S02]  /*4d30*/  IMAD.MOV.U32 R78, RZ, RZ, 0x0 ;  /* 0x00000000ff4e7424 */ /* 0x000fe400078e00ff */
[----:B------:R-:W-:Y:S02]  /*4d40*/  IMAD.MOV.U32 R74, RZ, RZ, RZ ;  /* 0x000000ffff4a7224 */ /* 0x000fe400078e00ff */
[----:B------:R-:W-:Y:S01]  /*4d50*/  IMAD.MOV.U32 R79, RZ, RZ, 0x3fd80000 ;  /* 0x3fd80000ff4f7424 */ /* 0x000fe200078e00ff */
[----:B------:R-:W0:Y:S03]  /*4d60*/  MUFU.RSQ64H R75, R73 ;  /* 0x00000049004b7308 */ /* 0x000e260000001c00 */
[----:B0-----:R-:W-:-:S08]  /*4d70*/  DMUL R76, R74, R74 ;  /* 0x0000004a4a4c7228 */ /* 0x001fd00000000000 */
[----:B------:R-:W-:-:S08]  /*4d80*/  DFMA R76, R72, -R76, 1 ;  /* 0x3ff00000484c742b */ /* 0x000fd0000000084c */
[----:B------:R-:W-:Y:S02]  /*4d90*/  DFMA R78, R76, R78, 0.5 ;  /* 0x3fe000004c4e742b */ /* 0x000fe4000000004e */
[----:B------:R-:W-:-:S08]  /*4da0*/  DMUL R76, R74, R76 ;  /* 0x0000004c4a4c7228 */ /* 0x000fd00000000000 */
[----:B------:R-:W-:-:S08]  /*4db0*/  DFMA R76, R78, R76, R74 ;  /* 0x0000004c4e4c722b */ /* 0x000fd0000000004a */
[----:B------:R-:W-:Y:S02]  /*4dc0*/  DMUL R74, R72, R76 ;  /* 0x0000004c484a7228 */ /* 0x000fe40000000000 */
[----:B------:R-:W-:-:S06]  /*4dd0*/  VIADD R77, R77, 0xfff00000 ;  /* 0xfff000004d4d7836 */ /* 0x000fcc0000000000 */
[----:B------:R-:W-:-:S08]  /*4de0*/  DFMA R78, R74, -R74, R72 ;  /* 0x8000004a4a4e722b */ /* 0x000fd00000000048 */
[----:B------:R-:W-:-:S10]  /*4df0*/  DFMA R72, R76, R78, R74 ;  /* 0x0000004e4c48722b */ /* 0x000fd4000000004a */
[----:B------:R-:W-:Y:S01]  /*4e00*/  VIADD R73, R73, 0xfcb00000 ;  /* 0xfcb0000049497836 */ /* 0x000fe20000000000 */
[----:B------:R-:W-:Y:S06]  /*4e10*/  BRA `(.L_x_74) ;  /* 0x0000000000047947 */ /* 0x000fec0003800000 */
.L_x_75:
[----:B------:R-:W-:-:S11]  /*4e20*/  DADD R72, R74, R74 ;  /* 0x000000004a487229 */ /* 0x000fd6000000004a */
.L_x_74:
[----:B------:R-:W-:Y:S05]  /*4e30*/  BSYNC.RECONVERGENT B4 ;  /* 0x0000000000047941 */ /* 0x000fea0003800200 */
.L_x_72:
[----:B------:R-:W-:Y:S02]  /*4e40*/  IMAD.MOV.U32 R0, RZ, RZ, R72 ;  /* 0x000000ffff007224 */ /* 0x000fe400078e0048 */
[----:B------:R-:W-:Y:S02]  /*4e50*/  IMAD.MOV.U32 R75, RZ, RZ, R73 ;  /* 0x000000ffff4b7224 */ /* 0x000fe400078e0049 */
[----:B------:R-:W-:Y:S02]  /*4e60*/  IMAD.MOV.U32 R72, RZ, RZ, R86 ;  /* 0x000000ffff487224 */ /* 0x000fe400078e0056 */
[----:B------:R-:W-:-:S04]  /*4e70*/  IMAD.MOV.U32 R73, RZ, RZ, 0x0 ;  /* 0x00000000ff497424 */ /* 0x000fc800078e00ff */
[----:B------:R-:W-:Y:S05]  /*4e80*/  RET.REL.NODEC R72 `(_Z12hartree_fockmjjPdS_S_S_S_S_) ;  /* 0xffffffb0485c7950 */ /* 0x000fea0003c3ffff */
        .weak           $__internal_3_$__cuda_sm20_sqrt_rn_f32_slowpath
        .type           $__internal_3_$__cuda_sm20_sqrt_rn_f32_slowpath,@function
        .size           $__internal_3_$__cuda_sm20_sqrt_rn_f32_slowpath,($_Z12hartree_fockmjjPdS_S_S_S_S_$__internal_accurate_pow - $__internal_3_$__cuda_sm20_sqrt_rn_f32_slowpath)
$__internal_3_$__cuda_sm20_sqrt_rn_f32_slowpath:
[----:B------:R-:W-:-:S13]  /*4e90*/  LOP3.LUT P2, RZ, R0, 0x7fffffff, RZ, 0xc0, !PT ;  /* 0x7fffffff00ff7812 */ /* 0x000fda000784c0ff */
[----:B------:R-:W-:Y:S01]  /*4ea0*/  @!P2 IMAD.MOV.U32 R70, RZ, RZ, R0 ;  /* 0x000000ffff46a224 */ /* 0x000fe200078e0000 */
[----:B------:R-:W-:Y:S06]  /*4eb0*/  @!P2 BRA `(.L_x_76) ;  /* 0x000000000040a947 */ /* 0x000fec0003800000 */
[----:B------:R-:W-:-:S13]  /*4ec0*/  FSETP.GEU.FTZ.AND P2, PT, R0, RZ, PT ;  /* 0x000000ff0000720b */ /* 0x000fda0003f5e000 */
[----:B------:R-:W-:Y:S01]  /*4ed0*/  @!P2 IMAD.MOV.U32 R70, RZ, RZ, 0x7fffffff ;  /* 0x7fffffffff46a424 */ /* 0x000fe200078e00ff */
[----:B------:R-:W-:Y:S06]  /*4ee0*/  @!P2 BRA `(.L_x_76) ;  /* 0x000000000034a947 */ /* 0x000fec0003800000 */
[----:B------:R-:W-:-:S13]  /*4ef0*/  FSETP.GTU.FTZ.AND P2, PT, |R0|, +INF , PT ;  /* 0x7f8000000000780b */ /* 0x000fda0003f5c200 */
[----:B------:R-:W-:Y:S01]  /*4f00*/  @P2 FADD.FTZ R70, R0, 1 ;  /* 0x3f80000000462421 */ /* 0x000fe20000010000 */
[----:B------:R-:W-:Y:S06]  /*4f10*/  @P2 BRA `(.L_x_76) ;  /* 0x0000000000282947 */ /* 0x000fec0003800000 */
[----:B------:R-:W-:-:S13]  /*4f20*/  FSETP.NEU.FTZ.AND P2, PT, |R0|, +INF , PT ;  /* 0x7f8000000000780b */ /* 0x000fda0003f5d200 */
[----:B------:R-:W-:-:S04]  /*4f30*/  @P2 FFMA R71, R0, 1.84467440737095516160e+19, RZ ;  /* 0x5f80000000472823 */ /* 0x000fc800000000ff */
[----:B------:R-:W0:Y:S02]  /*4f40*/  @P2 MUFU.RSQ R70, R71 ;  /* 0x0000004700462308 */ /* 0x000e240000001400 */
[----:B0-----:R-:W-:Y:S01]  /*4f50*/  @P2 FMUL.FTZ R72, R71, R70 ;  /* 0x0000004647482220 */ /* 0x001fe20000410000 */
[----:B------:R-:W-:Y:S01]  /*4f60*/  @P2 FMUL.FTZ R74, R70, 0.5 ;  /* 0x3f000000464a2820 */ /* 0x000fe20000410000 */
[----:B------:R-:W-:Y:S02]  /*4f70*/  @!P2 IMAD.MOV.U32 R70, RZ, RZ, R0 ;  /* 0x000000ffff46a224 */ /* 0x000fe400078e0000 */
[----:B------:R-:W-:-:S04]  /*4f80*/  @P2 FADD.FTZ R73, -R72, -RZ ;  /* 0x800000ff48492221 */ /* 0x000fc80000010100 */
[----:B------:R-:W-:-:S04]  /*4f90*/  @P2 FFMA R73, R72, R73, R71 ;  /* 0x0000004948492223 */ /* 0x000fc80000000047 */
[----:B------:R-:W-:-:S04]  /*4fa0*/  @P2 FFMA R73, R73, R74, R72 ;  /* 0x0000004a49492223 */ /* 0x000fc80000000048 */
[----:B------:R-:W-:-:S07]  /*4fb0*/  @P2 FMUL.FTZ R70, R73, 2.3283064365386962891e-10 ;  /* 0x2f80000049462820 */ /* 0x000fce0000410000 */
.L_x_76:
[----:B------:R-:W-:Y:S02]  /*4fc0*/  IMAD.MOV.U32 R0, RZ, RZ, R70 ;  /* 0x000000ffff007224 */ /* 0x000fe400078e0046 */
[----:B------:R-:W-:Y:S02]  /*4fd0*/  IMAD.MOV.U32 R70, RZ, RZ, R75 ;  /* 0x000000ffff467224 */ /* 0x000fe400078e004b */
[----:B------:R-:W-:-:S04]  /*4fe0*/  IMAD.MOV.U32 R71, RZ, RZ, 0x0 ;  /* 0x00000000ff477424 */ /* 0x000fc800078e00ff */
[----:B------:R-:W-:Y:S05]  /*4ff0*/  RET.REL.NODEC R70 `(_Z12hartree_fockmjjPdS_S_S_S_S_) ;  /* 0xffffffb046007950 */ /* 0x000fea0003c3ffff */
        .type           $_Z12hartree_fockmjjPdS_S_S_S_S_$__internal_accurate_pow,@function
        .size           $_Z12hartree_fockmjjPdS_S_S_S_S_$__internal_accurate_pow,(.L_x_83 - $_Z12hartree_fockmjjPdS_S_S_S_S_$__internal_accurate_pow)
$_Z12hartree_fockmjjPdS_S_S_S_S_$__internal_accurate_pow:
[----:B------:R-:W-:Y:S01]  /*5000*/  ISETP.GT.U32.AND P3, PT, R75, 0xfffff, PT ;  /* 0x000fffff4b00780c */ /* 0x000fe20003f64070 */
[--C-:B------:R-:W-:Y:S01]  /*5010*/  IMAD.MOV.U32 R14, RZ, RZ, R75.reuse ;  /* 0x000000ffff0e7224 */ /* 0x100fe200078e004b */
[----:B------:R-:W-:Y:S01]  /*5020*/  SHF.R.U32.HI R72, RZ, 0x14, R75 ;  /* 0x00000014ff487819 */ /* 0x000fe2000001164b */
[C---:B------:R-:W-:Y:S01]  /*5030*/  IMAD.SHL.U32 R15, R103.reuse, 0x2, RZ ;  /* 0x00000002670f7824 */ /* 0x040fe200078e00ff */
[----:B------:R-:W-:Y:S01]  /*5040*/  LOP3.LUT R73, R103, 0xff0fffff, RZ, 0xc0, !PT ;  /* 0xff0fffff67497812 */ /* 0x000fe200078ec0ff */
[----:B------:R-:W-:Y:S01]  /*5050*/  UMOV UR8, 0x7d2cafe2 ;  /* 0x7d2cafe200087882 */ /* 0x000fe20000000000 */
[----:B------:R-:W-:Y:S01]  /*5060*/  UMOV UR9, 0x3eb0f5ff ;  /* 0x3eb0f5ff00097882 */ /* 0x000fe20000000000 */
[----:B------:R-:W-:Y:S01]  /*5070*/  UMOV UR10, 0x3b39803f ;  /* 0x3b39803f000a7882 */ /* 0x000fe20000000000 */
[----:B------:R-:W-:Y:S01]  /*5080*/  UMOV UR11, 0x3c7abc9e ;  /* 0x3c7abc9e000b7882 */ /* 0x000fe20000000000 */
[----:B------:R-:W-:-:S04]  /*5090*/  IMAD.U32 R102, RZ, RZ, UR4 ;  /* 0x00000004ff667e24 */ /* 0x000fc8000f8e00ff */
[----:B------:R-:W-:-:S10]  /*50a0*/  @!P3 DMUL R76, R74, 1.80143985094819840000e+16 ;  /* 0x435000004a4cb828 */ /* 0x000fd40000000000 */
[----:B------:R-:W-:Y:S01]  /*50b0*/  @!P3 IMAD.MOV.U32 R14, RZ, RZ, R77 ;  /* 0x000000ffff0eb224 */ /* 0x000fe200078e004d */
[----:B------:R-:W-:Y:S01]  /*50c0*/  @!P3 LEA.HI R72, R77, 0xffffffca, RZ, 0xc ;  /* 0xffffffca4d48b811 */ /* 0x000fe200078f60ff */
[----:B------:R-:W-:Y:S01]  /*50d0*/  @!P3 IMAD.MOV.U32 R74, RZ, RZ, R76 ;  /* 0x000000ffff4ab224 */ /* 0x000fe200078e004c */
[----:B------:R-:W-:Y:S02]  /*50e0*/  ISETP.GT.U32.AND P3, PT, R15, -0x2000001, PT ;  /* 0xfdffffff0f00780c */ /* 0x000fe40003f64070 */
[----:B------:R-:W-:Y:S02]  /*50f0*/  LOP3.LUT R14, R14, 0x800fffff, RZ, 0xc0, !PT ;  /* 0x800fffff0e0e7812 */ /* 0x000fe400078ec0ff */
[----:B------:R-:W-:Y:S02]  /*5100*/  SEL R15, R73, R103, P3 ;  /* 0x00000067490f7207 */ /* 0x000fe40001800000 */
[----:B------:R-:W-:Y:S01]  /*5110*/  LOP3.LUT R75, R14, 0x3ff00000, RZ, 0xfc, !PT ;  /* 0x3ff000000e4b7812 */ /* 0x000fe200078efcff */
[----:B------:R-:W-:-:S03]  /*5120*/  VIADD R14, R72, 0xfffffc01 ;  /* 0xfffffc01480e7836 */ /* 0x000fc60000000000 */
[----:B------:R-:W-:-:S13]  /*5130*/  ISETP.GE.U32.AND P3, PT, R75, 0x3ff6a09f, PT ;  /* 0x3ff6a09f4b00780c */ /* 0x000fda0003f66070 */
[----:B------:R-:W-:Y:S02]  /*5140*/  @P3 VIADD R73, R75, 0xfff00000 ;  /* 0xfff000004b493836 */ /* 0x000fe40000000000 */
[----:B------:R-:W-:Y:S02]  /*5150*/  @P3 VIADD R14, R72, 0xfffffc02 ;  /* 0xfffffc02480e3836 */ /* 0x000fe40000000000 */
[----:B------:R-:W-:Y:S02]  /*5160*/  @P3 IMAD.MOV.U32 R75, RZ, RZ, R73 ;  /* 0x000000ffff4b3224 */ /* 0x000fe400078e0049 */
[----:B------:R-:W-:-:S04]  /*5170*/  IMAD.MOV.U32 R72, RZ, RZ, RZ ;  /* 0x000000ffff487224 */ /* 0x000fc800078e00ff */
[C---:B------:R-:W-:Y:S02]  /*5180*/  DADD R78, R74.reuse, 1 ;  /* 0x3ff000004a4e7429 */ /* 0x040fe40000000000 */
[----:B------:R-:W-:Y:S01]  /*5190*/  DADD R92, R74, -1 ;  /* 0xbff000004a5c7429 */ /* 0x000fe20000000000 */
[----:B------:R-:W-:-:S03]  /*51a0*/  IMAD.MOV.U32 R74, RZ, RZ, 0x41ad3b5a ;  /* 0x41ad3b5aff4a7424 */ /* 0x000fc600078e00ff */
[----:B------:R-:W0:Y:S01]  /*51b0*/  MUFU.RCP64H R73, R79 ;  /* 0x0000004f00497308 */ /* 0x000e220000001800 */
[----:B------:R-:W-:Y:S01]  /*51c0*/  IMAD.MOV.U32 R75, RZ, RZ, 0x3ed0f5d2 ;  /* 0x3ed0f5d2ff4b7424 */ /* 0x000fe200078e00ff */
[----:B0-----:R-:W-:-:S08]  /*51d0*/  DFMA R90, -R78, R72, 1 ;  /* 0x3ff000004e5a742b */ /* 0x001fd00000000148 */
[----:B------:R-:W-:-:S08]  /*51e0*/  DFMA R90, R90, R90, R90 ;  /* 0x0000005a5a5a722b */ /* 0x000fd0000000005a */
[----:B------:R-:W-:-:S08]  /*51f0*/  DFMA R90, R72, R90, R72 ;  /* 0x0000005a485a722b */ /* 0x000fd00000000048 */
[----:B------:R-:W-:-:S08]  /*5200*/  DMUL R72, R92, R90 ;  /* 0x0000005a5c487228 */ /* 0x000fd00000000000 */
[----:B------:R-:W-:-:S08]  /*5210*/  DFMA R72, R92, R90, R72 ;  /* 0x0000005a5c48722b */ /* 0x000fd00000000048 */
[-C--:B------:R-:W-:Y:S02]  /*5220*/  DMUL R76, R72, R72.reuse ;  /* 0x00000048484c7228 */ /* 0x080fe40000000000 */
[----:B------:R-:W-:Y:S02]  /*5230*/  DADD R98, R92, -R72 ;  /* 0x000000005c627229 */ /* 0x000fe40000000848 */
[----:B------:R-:W-:-:S04]  /*5240*/  DMUL R78, R72, R72 ;  /* 0x00000048484e7228 */ /* 0x000fc80000000000 */
[----:B------:R-:W-:Y:S01]  /*5250*/  DFMA R74, R76, UR8, R74 ;  /* 0x000000084c4a7c2b */ /* 0x000fe2000800004a */
[----:B------:R-:W-:Y:S01]  /*5260*/  UMOV UR8, 0x75488a3f ;  /* 0x75488a3f00087882 */ /* 0x000fe20000000000 */
[----:B------:R-:W-:Y:S01]  /*5270*/  UMOV UR9, 0x3ef3b20a ;  /* 0x3ef3b20a00097882 */ /* 0x000fe20000000000 */
[----:B------:R-:W-:-:S05]  /*5280*/  DADD R98, R98, R98 ;  /* 0x0000000062627229 */ /* 0x000fca0000000062 */
[----:B------:R-:W-:Y:S01]  /*5290*/  DFMA R94, R76, R74, UR8 ;  /* 0x000000084c5e7e2b */ /* 0x000fe2000800004a */
[----:B------:R-:W-:Y:S01]  /*52a0*/  UMOV UR8, 0xe4faecd5 ;  /* 0xe4faecd500087882 */ /* 0x000fe20000000000 */
[----:B------:R-:W-:Y:S01]  /*52b0*/  UMOV UR9, 0x3f1745cd ;  /* 0x3f1745cd00097882 */ /* 0x000fe20000000000 */
[----:B------:R-:W-:-:S05]  /*52c0*/  DFMA R92, R92, -R72, R98 ;  /* 0x800000485c5c722b */ /* 0x000fca0000000062 */
[----:B------:R-:W-:Y:S01]  /*52d0*/  DFMA R94, R76, R94, UR8 ;  /* 0x000000084c5e7e2b */ /* 0x000fe2000800005e */
[----:B------:R-:W-:Y:S01]  /*52e0*/  UMOV UR8, 0x258a578b ;  /* 0x258a578b00087882 */ /* 0x000fe20000000000 */
[----:B------:R-:W-:Y:S01]  /*52f0*/  UMOV UR9, 0x3f3c71c7 ;  /* 0x3f3c71c700097882 */ /* 0x000fe20000000000 */
[----:B------:R-:W-:-:S05]  /*5300*/  DMUL R90, R90, R92 ;  /* 0x0000005c5a5a7228 */ /* 0x000fca0000000000 */
[----:B------:R-:W-:Y:S01]  /*5310*/  DFMA R94, R76, R94, UR8 ;  /* 0x000000084c5e7e2b */ /* 0x000fe2000800005e */
[----:B------:R-:W-:Y:S01]  /*5320*/  UMOV UR8, 0x9242b910 ;  /* 0x9242b91000087882 */ /* 0x000fe20000000000 */
[----:B------:R-:W-:-:S03]  /*5330*/  UMOV UR9, 0x3f624924 ;  /* 0x3f62492400097882 */ /* 0x000fc60000000000 */
[----:B------:R-:W-:Y:S02]  /*5340*/  VIADD R99, R91, 0x100000 ;  /* 0x001000005b637836 */ /* 0x000fe40000000000 */
[----:B------:R-:W-:Y:S01]  /*5350*/  IMAD.MOV.U32 R98, RZ, RZ, R90 ;  /* 0x000000ffff627224 */ /* 0x000fe200078e005a */
[----:B------:R-:W-:Y:S01]  /*5360*/  DFMA R94, R76, R94, UR8 ;  /* 0x000000084c5e7e2b */ /* 0x000fe2000800005e */
[----:B------:R-:W-:Y:S01]  /*5370*/  UMOV UR8, 0x99999dfb ;  /* 0x99999dfb00087882 */ /* 0x000fe20000000000 */
[----:B------:R-:W-:-:S06]  /*5380*/  UMOV UR9, 0x3f899999 ;  /* 0x3f89999900097882 */ /* 0x000fcc0000000000 */
[----:B------:R-:W-:Y:S01]  /*5390*/  DFMA R94, R76, R94, UR8 ;  /* 0x000000084c5e7e2b */ /* 0x000fe2000800005e */
[----:B------:R-:W-:Y:S01]  /*53a0*/  UMOV UR8, 0x55555555 ;  /* 0x5555555500087882 */ /* 0x000fe20000000000 */
[----:B------:R-:W-:-:S06]  /*53b0*/  UMOV UR9, 0x3fb55555 ;  /* 0x3fb5555500097882 */ /* 0x000fcc0000000000 */
[----:B------:R-:W-:-:S08]  /*53c0*/  DFMA R74, R76, R94, UR8 ;  /* 0x000000084c4a7e2b */ /* 0x000fd0000800005e */
[----:B------:R-:W-:Y:S01]  /*53d0*/  DADD R96, -R74, UR8 ;  /* 0x000000084a607e29 */ /* 0x000fe20008000100 */
[----:B------:R-:W-:Y:S01]  /*53e0*/  UMOV UR8, 0xb9e7b0 ;  /* 0x00b9e7b000087882 */ /* 0x000fe20000000000 */
[----:B------:R-:W-:-:S06]  /*53f0*/  UMOV UR9, 0x3c46a4cb ;  /* 0x3c46a4cb00097882 */ /* 0x000fcc0000000000 */
[----:B------:R-:W-:Y:S02]  /*5400*/  DFMA R96, R76, R94, R96 ;  /* 0x0000005e4c60722b */ /* 0x000fe40000000060 */
[----:B------:R-:W-:-:S06]  /*5410*/  DMUL R76, R72, R78 ;  /* 0x0000004e484c7228 */ /* 0x000fcc0000000000 */
[----:B------:R-:W-:Y:S01]  /*5420*/  DADD R92, R96, -UR8 ;  /* 0x80000008605c7e29 */ /* 0x000fe20008000000 */
[----:B------:R-:W-:Y:S01]  /*5430*/  UMOV UR8, 0x80000000 ;  /* 0x8000000000087882 */ /* 0x000fe20000000000 */
[C---:B------:R-:W-:Y:S01]  /*5440*/  DFMA R100, R72.reuse, R78, -R76 ;  /* 0x0000004e4864722b */ /* 0x040fe2000000084c */
[----:B------:R-:W-:Y:S01]  /*5450*/  UMOV UR9, 0x43300000 ;  /* 0x4330000000097882 */ /* 0x000fe20000000000 */
[----:B------:R-:W-:-:S04]  /*5460*/  DFMA R96, R72, R72, -R78 ;  /* 0x000000484860722b */ /* 0x000fc8000000084e */
[----:B------:R-:W-:Y:S02]  /*5470*/  DADD R94, R74, R92 ;  /* 0x000000004a5e7229 */ /* 0x000fe4000000005c */
[----:B------:R-:W-:Y:S02]  /*5480*/  DFMA R100, R90, R78, R100 ;  /* 0x0000004e5a64722b */ /* 0x000fe40000000064 */
[----:B------:R-:W-:-:S04]  /*5490*/  DFMA R96, R72, R98, R96 ;  /* 0x000000624860722b */ /* 0x000fc80000000060 */
[----:B------:R-:W-:Y:S02]  /*54a0*/  DMUL R78, R94, R76 ;  /* 0x0000004c5e4e7228 */ /* 0x000fe40000000000 */
[----:B------:R-:W-:Y:S02]  /*54b0*/  DADD R98, R74, -R94 ;  /* 0x000000004a627229 */ /* 0x000fe4000000085e */
[----:B------:R-:W-:-:S04]  /*54c0*/  DFMA R96, R72, R96, R100 ;  /* 0x000000604860722b */ /* 0x000fc80000000064 */
[----:B------:R-:W-:Y:S02]  /*54d0*/  DFMA R74, R94, R76, -R78 ;  /* 0x0000004c5e4a722b */ /* 0x000fe4000000084e */
[----:B------:R-:W-:-:S06]  /*54e0*/  DADD R98, R92, R98 ;  /* 0x000000005c627229 */ /* 0x000fcc0000000062 */
[----:B------:R-:W-:-:S08]  /*54f0*/  DFMA R74, R94, R96, R74 ;  /* 0x000000605e4a722b */ /* 0x000fd0000000004a */
[----:B------:R-:W-:-:S08]  /*5500*/  DFMA R98, R98, R76, R74 ;  /* 0x0000004c6262722b */ /* 0x000fd0000000004a */
[----:B------:R-:W-:-:S08]  /*5510*/  DADD R76, R78, R98 ;  /* 0x000000004e4c7229 */ /* 0x000fd00000000062 */
[--C-:B------:R-:W-:Y:S02]  /*5520*/  DADD R74, R72, R76.reuse ;  /* 0x00000000484a7229 */ /* 0x100fe4000000004c */
[----:B------:R-:W-:-:S06]  /*5530*/  DADD R78, R78, -R76 ;  /* 0x000000004e4e7229 */ /* 0x000fcc000000084c */
[----:B------:R-:W-:Y:S02]  /*5540*/  DADD R72, R72, -R74 ;  /* 0x0000000048487229 */ /* 0x000fe4000000084a */
[----:B------:R-:W-:-:S06]  /*5550*/  DADD R78, R98, R78 ;  /* 0x00000000624e7229 */ /* 0x000fcc000000004e */
[----:B------:R-:W-:Y:S01]  /*5560*/  DADD R72, R76, R72 ;  /* 0x000000004c487229 */ /* 0x000fe20000000048 */
[----:B------:R-:W-:Y:S01]  /*5570*/  LOP3.LUT R76, R14, 0x80000000, RZ, 0x3c, !PT ;  /* 0x800000000e4c7812 */ /* 0x000fe200078e3cff */
[----:B------:R-:W-:Y:S02]  /*5580*/  IMAD.MOV.U32 R77, RZ, RZ, 0x43300000 ;  /* 0x43300000ff4d7424 */ /* 0x000fe400078e00ff */
[----:B------:R-:W-:-:S04]  /*5590*/  IMAD.MOV.U32 R14, RZ, RZ, R102 ;  /* 0x000000ffff0e7224 */ /* 0x000fc800078e0066 */
[----:B------:R-:W-:Y:S02]  /*55a0*/  DADD R72, R78, R72 ;  /* 0x000000004e487229 */ /* 0x000fe40000000048 */
[----:B------:R-:W-:Y:S01]  /*55b0*/  DADD R76, R76, -UR8 ;  /* 0x800000084c4c7e29 */ /* 0x000fe20008000000 */
[----:B------:R-:W-:Y:S01]  /*55c0*/  UMOV UR8, 0xfefa39ef ;  /* 0xfefa39ef00087882 */ /* 0x000fe20000000000 */
[----:B------:R-:W-:-:S04]  /*55d0*/  UMOV UR9, 0x3fe62e42 ;  /* 0x3fe62e4200097882 */ /* 0x000fc80000000000 */
[----:B------:R-:W-:-:S08]  /*55e0*/  DADD R90, R90, R72 ;  /* 0x000000005a5a7229 */ /* 0x000fd00000000048 */
[----:B------:R-:W-:-:S08]  /*55f0*/  DADD R78, R74, R90 ;  /* 0x000000004a4e7229 */ /* 0x000fd0000000005a */
[--C-:B------:R-:W-:Y:S02]  /*5600*/  DFMA R72, R76, UR8, R78.reuse ;  /* 0x000000084c487c2b */ /* 0x100fe4000800004e */
[----:B------:R-:W-:-:S06]  /*5610*/  DADD R92, R74, -R78 ;  /* 0x000000004a5c7229 */ /* 0x000fcc000000084e */
[----:B------:R-:W-:Y:S02]  /*5620*/  DFMA R74, R76, -UR8, R72 ;  /* 0x800000084c4a7c2b */ /* 0x000fe40008000048 */
[----:B------:R-:W-:-:S06]  /*5630*/  DADD R92, R90, R92 ;  /* 0x000000005a5c7229 */ /* 0x000fcc000000005c */
[----:B------:R-:W-:-:S08]  /*5640*/  DADD R74, -R78, R74 ;  /* 0x000000004e4a7229 */ /* 0x000fd0000000014a */
[----:B------:R-:W-:-:S08]  /*5650*/  DADD R74, R92, -R74 ;  /* 0x000000005c4a7229 */ /* 0x000fd0000000084a */
[----:B------:R-:W-:-:S08]  /*5660*/  DFMA R76, R76, UR10, R74 ;  /* 0x0000000a4c4c7c2b */ /* 0x000fd0000800004a */
[----:B------:R-:W-:-:S08]  /*5670*/  DADD R74, R72, R76 ;  /* 0x00000000484a7229 */ /* 0x000fd0000000004c */
[----:B------:R-:W-:Y:S02]  /*5680*/  DADD R78, R72, -R74 ;  /* 0x00000000484e7229 */ /* 0x000fe4000000084a */
[----:B------:R-:W-:-:S06]  /*5690*/  DMUL R72, R74, R14 ;  /* 0x0000000e4a487228 */ /* 0x000fcc0000000000 */
[----:B------:R-:W-:Y:S02]  /*56a0*/  DADD R76, R76, R78 ;  /* 0x000000004c4c7229 */ /* 0x000fe4000000004e */
[----:B------:R-:W-:Y:S01]  /*56b0*/  DFMA R74, R74, R14, -R72 ;  /* 0x0000000e4a4a722b */ /* 0x000fe20000000848 */
[----:B------:R-:W-:Y:S02]  /*56c0*/  IMAD.MOV.U32 R78, RZ, RZ, 0x652b82fe ;  /* 0x652b82feff4e7424 */ /* 0x000fe400078e00ff */
[----:B------:R-:W-:-:S05]  /*56d0*/  IMAD.MOV.U32 R79, RZ, RZ, 0x3ff71547 ;  /* 0x3ff71547ff4f7424 */ /* 0x000fca00078e00ff */
[----:B------:R-:W-:-:S08]  /*56e0*/  DFMA R76, R76, R14, R74 ;  /* 0x0000000e4c4c722b */ /* 0x000fd0000000004a */
[----:B------:R-:W-:-:S08]  /*56f0*/  DADD R14, R72, R76 ;  /* 0x00000000480e7229 */ /* 0x000fd0000000004c */
        /* <DEDUP_REMOVED lines=37> */
[----:B------:R-:W-:Y:S02]  /*5950*/  DFMA R74, R90, R74, 1 ;  /* 0x3ff000005a4a742b */ /* 0x000fe4000000004a */
[----:B------:R-:W-:-:S08]  /*5960*/  DADD R90, R72, -R14 ;  /* 0x00000000485a7229 */ /* 0x000fd0000000080e */
[----:B------:R-:W-:Y:S01]  /*5970*/  DADD R76, R76, R90 ;  /* 0x000000004c4c7229 */ /* 0x000fe2000000005a */
[----:B------:R-:W-:Y:S02]  /*5980*/  IMAD R73, R78, 0x100000, R75 ;  /* 0x001000004e497824 */ /* 0x000fe400078e024b */
[----:B------:R-:W-:Y:S01]  /*5990*/  IMAD.MOV.U32 R72, RZ, RZ, R74 ;  /* 0x000000ffff487224 */ /* 0x000fe200078e004a */
[----:B------:R-:W-:Y:S07]  /*59a0*/  @!P3 BRA `(.L_x_77) ;  /* 0x000000000030b947 */ /* 0x000fee0003800000 */
[C---:B------:R-:W-:Y:S02]  /*59b0*/  DADD R72, R14.reuse, +INF ;  /* 0x7ff000000e487429 */ /* 0x040fe40000000000 */
[----:B------:R-:W-:-:S08]  /*59c0*/  DSETP.GEU.AND P3, PT, R14, RZ, PT ;  /* 0x000000ff0e00722a */ /* 0x000fd00003f6e000 */
[----:B------:R-:W-:Y:S02]  /*59d0*/  FSEL R72, R72, RZ, P3 ;  /* 0x000000ff48487208 */ /* 0x000fe40001800000 */
[----:B------:R-:W-:Y:S02]  /*59e0*/  FSEL R73, R73, RZ, P3 ;  /* 0x000000ff49497208 */ /* 0x000fe40001800000 */
[----:B------:R-:W-:-:S13]  /*59f0*/  FSETP.GEU.AND P3, PT, |R15|, 4.2275390625, PT ;  /* 0x408748000f00780b */ /* 0x000fda0003f6e200 */
[----:B------:R-:W-:-:S04]  /*5a00*/  @!P3 LEA.HI R14, R78, R78, RZ, 0x1 ;  /* 0x0000004e4e0eb211 */ /* 0x000fc800078f08ff */
[----:B------:R-:W-:-:S05]  /*5a10*/  @!P3 SHF.R.S32.HI R14, RZ, 0x1, R14 ;  /* 0x00000001ff0eb819 */ /* 0x000fca000001140e */
[----:B------:R-:W-:Y:S02]  /*5a20*/  @!P3 IMAD.IADD R15, R78, 0x1, -R14 ;  /* 0x000000014e0fb824 */ /* 0x000fe400078e0a0e */
[----:B------:R-:W-:Y:S02]  /*5a30*/  @!P3 IMAD R75, R14, 0x100000, R75 ;  /* 0x001000000e4bb824 */ /* 0x000fe400078e024b */
[----:B------:R-:W-:Y:S01]  /*5a40*/  @!P3 IMAD.MOV.U32 R14, RZ, RZ, RZ ;  /* 0x000000ffff0eb224 */ /* 0x000fe200078e00ff */
[----:B------:R-:W-:-:S06]  /*5a50*/  @!P3 LEA R15, R15, 0x3ff00000, 0x14 ;  /* 0x3ff000000f0fb811 */ /* 0x000fcc00078ea0ff */
[----:B------:R-:W-:-:S11]  /*5a60*/  @!P3 DMUL R72, R74, R14 ;  /* 0x0000000e4a48b228 */ /* 0x000fd60000000000 */
.L_x_77:
[----:B------:R-:W-:Y:S02]  /*5a70*/  DFMA R76, R76, R72, R72 ;  /* 0x000000484c4c722b */ /* 0x000fe40000000048 */
[----:B------:R-:W-:-:S08]  /*5a80*/  DSETP.NEU.AND P3, PT, |R72|, +INF , PT ;  /* 0x7ff000004800742a */ /* 0x000fd00003f6d200 */
[----:B------:R-:W-:Y:S01]  /*5a90*/  FSEL R15, R72, R76, !P3 ;  /* 0x0000004c480f7208 */ /* 0x000fe20005800000 */
[----:B------:R-:W-:Y:S01]  /*5aa0*/  IMAD.MOV.U32 R72, RZ, RZ, R0 ;  /* 0x000000ffff487224 */ /* 0x000fe200078e0000 */
[----:B------:R-:W-:Y:S01]  /*5ab0*/  FSEL R14, R73, R77, !P3 ;  /* 0x0000004d490e7208 */ /* 0x000fe20005800000 */
[----:B------:R-:W-:-:S04]  /*5ac0*/  IMAD.MOV.U32 R73, RZ, RZ, 0x0 ;  /* 0x00000000ff497424 */ /* 0x000fc800078e00ff */
[----:B------:R-:W-:Y:S05]  /*5ad0*/  RET.REL.NODEC R72 `(_Z12hartree_fockmjjPdS_S_S_S_S_) ;  /* 0xffffffa448487950 */ /* 0x000fea0003c3ffff */
.L_x_78:
[----:B------:R-:W-:-:S00]  /*5ae0*/  BRA `(.L_x_78) ;  /* 0xfffffffc00fc7947 */ /* 0x000fc0000383ffff */
[----:B------:R-:W-:-:S00]  /*5af0*/  NOP ;  /* 0x0000000000007918 */ /* 0x000fc00000000000 */
        /* <DEDUP_REMOVED lines=8> */
.L_x_83:


//--------------------- .nv.global.init           --------------------------
	.section	.nv.global.init,"aw",@progbits
	.align	8
.nv.global.init:
	.type		dev_consts,@object
	.size		dev_consts,(.L_0 - dev_consts)
dev_consts:
        /*0000*/ 	.byte	0x6d, 0x9b, 0x42, 0x50, 0xd7, 0x0d, 0xf2, 0x3f, 0x11, 0xea, 0x2d, 0x81, 0x99, 0x97, 0x71, 0x3d
        /*0010*/ 	.byte	0x11, 0xea, 0x2d, 0x81, 0x99, 0x97, 0x71, 0x3d
.L_0:


//--------------------- .nv.shared.reserved.0     --------------------------
	.section	.nv.shared.reserved.0,"aw",@nobits
	.weak		__nv_reservedSMEM_offset_0_alias
	.size		__nv_reservedSMEM_offset_0_alias, 0, 64
	.other		__nv_reservedSMEM_offset_0_alias,@"STO_CUDA_RESERVED_SHARED STV_DEFAULT"
__nv_reservedSMEM_offset_0_alias:
	.zero		0
	.zero		64


//--------------------- .nv.constant0._Z12hartree_fockmjjPdS_S_S_S_S_ --------------------------
	.section	.nv.constant0._Z12hartree_fockmjjPdS_S_S_S_S_,"a",@progbits
	.sectionflags	@""
	.align	4
.nv.constant0._Z12hartree_fockmjjPdS_S_S_S_S_:
	.zero		960


//--------------------- SYMBOLS --------------------------

	.type		.nv.reservedSmem.offset0,@object
	.size		.nv.reservedSmem.offset0,0x4
